//
// Generated by NVIDIA NVVM Compiler
//
// Compiler Build ID: CL-36424714
// Cuda compilation tools, release 13.0, V13.0.88
// Based on NVVM 20.0.0
//

.version 9.0
.target sm_100
.address_size 64

	// .globl	_Z23matrix_transpose_kernelPKfPfii
// _ZZ23matrix_transpose_kernelPKfPfiiE6buffer has been demoted
// _ZZ23transpose_shmem_kernel3PKfPfiiiiiiE6buffer has been demoted
// _ZZ23transpose_shmem_kernel2PKfPfiiiiiiE6buffer has been demoted
// _ZZ22transpose_shmem_kernelPKfPfiiiiiiE6buffer has been demoted
// _ZZ14kTranspose_shmPKfPfiiE6buffer has been demoted

.visible .entry _Z23matrix_transpose_kernelPKfPfii(
	.param .u64 .ptr .align 1 _Z23matrix_transpose_kernelPKfPfii_param_0,
	.param .u64 .ptr .align 1 _Z23matrix_transpose_kernelPKfPfii_param_1,
	.param .u32 _Z23matrix_transpose_kernelPKfPfii_param_2,
	.param .u32 _Z23matrix_transpose_kernelPKfPfii_param_3
)
{
	.reg .pred 	%p<7>;
	.reg .b32 	%r<25>;
	.reg .b32 	%f<3>;
	.reg .b64 	%rd<9>;
	// demoted variable
	.shared .align 4 .b8 _ZZ23matrix_transpose_kernelPKfPfiiE6buffer[24];
	ld.param.u64 	%rd1, [_Z23matrix_transpose_kernelPKfPfii_param_0];
	ld.param.u64 	%rd2, [_Z23matrix_transpose_kernelPKfPfii_param_1];
	ld.param.u32 	%r11, [_Z23matrix_transpose_kernelPKfPfii_param_2];
	ld.param.u32 	%r10, [_Z23matrix_transpose_kernelPKfPfii_param_3];
	mov.u32 	%r12, %ctaid.x;
	shl.b32 	%r1, %r12, 1;
	mov.u32 	%r2, %tid.x;
	add.s32 	%r3, %r1, %r2;
	mov.u32 	%r13, %ctaid.y;
	shl.b32 	%r4, %r13, 1;
	mov.u32 	%r5, %tid.y;
	add.s32 	%r14, %r4, %r5;
	setp.ge.s32 	%p1, %r3, %r10;
	setp.ge.s32 	%p2, %r14, %r11;
	or.pred  	%p3, %p1, %p2;
	@%p3 bra 	$L__BB0_2;
	cvta.to.global.u64 	%rd3, %rd1;
	mad.lo.s32 	%r15, %r10, %r14, %r3;
	mul.wide.s32 	%rd4, %r15, 4;
	add.s64 	%rd5, %rd3, %rd4;
	ld.global.f32 	%f1, [%rd5];
	mov.u32 	%r16, _ZZ23matrix_transpose_kernelPKfPfiiE6buffer;
	mad.lo.s32 	%r17, %r5, 12, %r16;
	shl.b32 	%r18, %r2, 2;
	add.s32 	%r19, %r17, %r18;
	st.shared.f32 	[%r19], %f1;
$L__BB0_2:
	bar.sync 	0;
	add.s32 	%r7, %r4, %r2;
	add.s32 	%r8, %r1, %r5;
	setp.ge.s32 	%p4, %r7, %r11;
	setp.ge.s32 	%p5, %r8, %r10;
	or.pred  	%p6, %p4, %p5;
	@%p6 bra 	$L__BB0_4;
	mov.u32 	%r20, _ZZ23matrix_transpose_kernelPKfPfiiE6buffer;
	mad.lo.s32 	%r21, %r2, 12, %r20;
	shl.b32 	%r22, %r5, 2;
	add.s32 	%r23, %r21, %r22;
	ld.shared.f32 	%f2, [%r23];
	mad.lo.s32 	%r24, %r11, %r8, %r7;
	cvta.to.global.u64 	%rd6, %rd2;
	mul.wide.s32 	%rd7, %r24, 4;
	add.s64 	%rd8, %rd6, %rd7;
	st.global.f32 	[%rd8], %f2;
$L__BB0_4:
	ret;

}
	// .globl	_Z11copy_kernelPKfPfiiiiii
.visible .entry _Z11copy_kernelPKfPfiiiiii(
	.param .u64 .ptr .align 1 _Z11copy_kernelPKfPfiiiiii_param_0,
	.param .u64 .ptr .align 1 _Z11copy_kernelPKfPfiiiiii_param_1,
	.param .u32 _Z11copy_kernelPKfPfiiiiii_param_2,
	.param .u32 _Z11copy_kernelPKfPfiiiiii_param_3,
	.param .u32 _Z11copy_kernelPKfPfiiiiii_param_4,
	.param .u32 _Z11copy_kernelPKfPfiiiiii_param_5,
	.param .u32 _Z11copy_kernelPKfPfiiiiii_param_6,
	.param .u32 _Z11copy_kernelPKfPfiiiiii_param_7
)
{
	.reg .pred 	%p<6>;
	.reg .b32 	%r<20>;
	.reg .b32 	%f<2>;
	.reg .b64 	%rd<8>;

	ld.param.u64 	%rd1, [_Z11copy_kernelPKfPfiiiiii_param_0];
	ld.param.u64 	%rd2, [_Z11copy_kernelPKfPfiiiiii_param_1];
	ld.param.u32 	%r6, [_Z11copy_kernelPKfPfiiiiii_param_2];
	ld.param.u32 	%r7, [_Z11copy_kernelPKfPfiiiiii_param_3];
	ld.param.u32 	%r5, [_Z11copy_kernelPKfPfiiiiii_param_4];
	mov.u32 	%r8, %ctaid.x;
	mov.u32 	%r9, %ntid.x;
	mov.u32 	%r10, %tid.x;
	mad.lo.s32 	%r1, %r8, %r9, %r10;
	mov.u32 	%r11, %ctaid.y;
	mov.u32 	%r12, %ntid.y;
	mov.u32 	%r13, %tid.y;
	mad.lo.s32 	%r14, %r11, %r12, %r13;
	mov.u32 	%r15, %ctaid.z;
	mov.u32 	%r16, %ntid.z;
	mov.u32 	%r17, %tid.z;
	mad.lo.s32 	%r3, %r15, %r16, %r17;
	setp.ge.s32 	%p1, %r3, %r6;
	setp.ge.s32 	%p2, %r14, %r7;
	or.pred  	%p3, %p1, %p2;
	setp.ge.s32 	%p4, %r1, %r5;
	or.pred  	%p5, %p3, %p4;
	@%p5 bra 	$L__BB1_2;
	cvta.to.global.u64 	%rd3, %rd1;
	cvta.to.global.u64 	%rd4, %rd2;
	mad.lo.s32 	%r18, %r7, %r3, %r14;
	mad.lo.s32 	%r19, %r18, %r5, %r1;
	mul.wide.s32 	%rd5, %r19, 4;
	add.s64 	%rd6, %rd3, %rd5;
	ld.global.f32 	%f1, [%rd6];
	add.s64 	%rd7, %rd4, %rd5;
	st.global.f32 	[%rd7], %f1;
$L__BB1_2:
	ret;

}
	// .globl	_Z22transpose_naive_kernelPKfPfiiiiii
.visible .entry _Z22transpose_naive_kernelPKfPfiiiiii(
	.param .u64 .ptr .align 1 _Z22transpose_naive_kernelPKfPfiiiiii_param_0,
	.param .u64 .ptr .align 1 _Z22transpose_naive_kernelPKfPfiiiiii_param_1,
	.param .u32 _Z22transpose_naive_kernelPKfPfiiiiii_param_2,
	.param .u32 _Z22transpose_naive_kernelPKfPfiiiiii_param_3,
	.param .u32 _Z22transpose_naive_kernelPKfPfiiiiii_param_4,
	.param .u32 _Z22transpose_naive_kernelPKfPfiiiiii_param_5,
	.param .u32 _Z22transpose_naive_kernelPKfPfiiiiii_param_6,
	.param .u32 _Z22transpose_naive_kernelPKfPfiiiiii_param_7
)
{
	.local .align 4 .b8 	__local_depot2[24];
	.reg .b64 	%SP;
	.reg .b64 	%SPL;
	.reg .pred 	%p<6>;
	.reg .b32 	%r<30>;
	.reg .b32 	%f<2>;
	.reg .b64 	%rd<21>;

	mov.u64 	%SPL, __local_depot2;
	ld.param.u64 	%rd2, [_Z22transpose_naive_kernelPKfPfiiiiii_param_0];
	ld.param.u64 	%rd3, [_Z22transpose_naive_kernelPKfPfiiiiii_param_1];
	ld.param.u32 	%r4, [_Z22transpose_naive_kernelPKfPfiiiiii_param_2];
	ld.param.u32 	%r10, [_Z22transpose_naive_kernelPKfPfiiiiii_param_3];
	ld.param.u32 	%r6, [_Z22transpose_naive_kernelPKfPfiiiiii_param_4];
	ld.param.u32 	%r7, [_Z22transpose_naive_kernelPKfPfiiiiii_param_5];
	ld.param.u32 	%r8, [_Z22transpose_naive_kernelPKfPfiiiiii_param_6];
	ld.param.u32 	%r9, [_Z22transpose_naive_kernelPKfPfiiiiii_param_7];
	add.u64 	%rd1, %SPL, 0;
	mov.u32 	%r11, %ctaid.z;
	mov.u32 	%r12, %ntid.z;
	mov.u32 	%r13, %tid.z;
	mad.lo.s32 	%r1, %r11, %r12, %r13;
	st.local.u32 	[%rd1], %r1;
	mov.u32 	%r14, %ctaid.y;
	mov.u32 	%r15, %ntid.y;
	mov.u32 	%r16, %tid.y;
	mad.lo.s32 	%r17, %r14, %r15, %r16;
	st.local.u32 	[%rd1+4], %r17;
	mov.u32 	%r18, %ctaid.x;
	mov.u32 	%r19, %ntid.x;
	mov.u32 	%r20, %tid.x;
	mad.lo.s32 	%r3, %r18, %r19, %r20;
	st.local.u32 	[%rd1+8], %r3;
	setp.ge.s32 	%p1, %r1, %r4;
	setp.ge.s32 	%p2, %r17, %r10;
	or.pred  	%p3, %p1, %p2;
	setp.ge.s32 	%p4, %r3, %r6;
	or.pred  	%p5, %p4, %p3;
	@%p5 bra 	$L__BB2_2;
	add.u64 	%rd6, %SPL, 12;
	cvta.to.global.u64 	%rd7, %rd2;
	cvta.to.global.u64 	%rd8, %rd3;
	st.local.u32 	[%rd6], %r4;
	st.local.u32 	[%rd6+4], %r10;
	st.local.u32 	[%rd6+8], %r6;
	mul.wide.s32 	%rd9, %r8, 4;
	add.s64 	%rd10, %rd6, %rd9;
	ld.local.u32 	%r21, [%rd10];
	mul.wide.s32 	%rd11, %r9, 4;
	add.s64 	%rd12, %rd6, %rd11;
	ld.local.u32 	%r22, [%rd12];
	mul.wide.s32 	%rd13, %r7, 4;
	add.s64 	%rd14, %rd1, %rd13;
	ld.local.u32 	%r23, [%rd14];
	add.s64 	%rd15, %rd1, %rd9;
	ld.local.u32 	%r24, [%rd15];
	add.s64 	%rd16, %rd1, %rd11;
	ld.local.u32 	%r25, [%rd16];
	mad.lo.s32 	%r26, %r10, %r1, %r17;
	mad.lo.s32 	%r27, %r26, %r6, %r3;
	mad.lo.s32 	%r28, %r23, %r21, %r24;
	mad.lo.s32 	%r29, %r28, %r22, %r25;
	mul.wide.s32 	%rd17, %r27, 4;
	add.s64 	%rd18, %rd7, %rd17;
	ld.global.f32 	%f1, [%rd18];
	mul.wide.s32 	%rd19, %r29, 4;
	add.s64 	%rd20, %rd8, %rd19;
	st.global.f32 	[%rd20], %f1;
$L__BB2_2:
	ret;

}
	// .globl	_Z23transpose_shmem_kernel3PKfPfiiiiii
.visible .entry _Z23transpose_shmem_kernel3PKfPfiiiiii(
	.param .u64 .ptr .align 1 _Z23transpose_shmem_kernel3PKfPfiiiiii_param_0,
	.param .u64 .ptr .align 1 _Z23transpose_shmem_kernel3PKfPfiiiiii_param_1,
	.param .u32 _Z23transpose_shmem_kernel3PKfPfiiiiii_param_2,
	.param .u32 _Z23transpose_shmem_kernel3PKfPfiiiiii_param_3,
	.param .u32 _Z23transpose_shmem_kernel3PKfPfiiiiii_param_4,
	.param .u32 _Z23transpose_shmem_kernel3PKfPfiiiiii_param_5,
	.param .u32 _Z23transpose_shmem_kernel3PKfPfiiiiii_param_6,
	.param .u32 _Z23transpose_shmem_kernel3PKfPfiiiiii_param_7
)
{
	.local .align 4 .b8 	__local_depot3[24];
	.reg .b64 	%SP;
	.reg .b64 	%SPL;
	.reg .pred 	%p<10>;
	.reg .b32 	%r<50>;
	.reg .b32 	%f<3>;
	.reg .b64 	%rd<24>;
	// demoted variable
	.shared .align 4 .b8 _ZZ23transpose_shmem_kernel3PKfPfiiiiiiE6buffer[32];
	mov.u64 	%SPL, __local_depot3;
	ld.param.u64 	%rd8, [_Z23transpose_shmem_kernel3PKfPfiiiiii_param_0];
	ld.param.u64 	%rd9, [_Z23transpose_shmem_kernel3PKfPfiiiiii_param_1];
	ld.param.u32 	%r12, [_Z23transpose_shmem_kernel3PKfPfiiiiii_param_2];
	ld.param.u32 	%r13, [_Z23transpose_shmem_kernel3PKfPfiiiiii_param_3];
	ld.param.u32 	%r8, [_Z23transpose_shmem_kernel3PKfPfiiiiii_param_4];
	ld.param.u32 	%r9, [_Z23transpose_shmem_kernel3PKfPfiiiiii_param_5];
	ld.param.u32 	%r10, [_Z23transpose_shmem_kernel3PKfPfiiiiii_param_6];
	ld.param.u32 	%r11, [_Z23transpose_shmem_kernel3PKfPfiiiiii_param_7];
	add.u64 	%rd1, %SPL, 12;
	add.u64 	%rd2, %SPL, 0;
	mov.u32 	%r14, %ctaid.z;
	mov.u32 	%r15, %ntid.z;
	mov.u32 	%r1, %tid.z;
	mad.lo.s32 	%r2, %r14, %r15, %r1;
	st.local.u32 	[%rd1], %r2;
	mov.u32 	%r16, %ctaid.y;
	mov.u32 	%r17, %ntid.y;
	mov.u32 	%r3, %tid.y;
	mad.lo.s32 	%r18, %r16, %r17, %r3;
	st.local.u32 	[%rd1+4], %r18;
	mov.u32 	%r19, %ctaid.x;
	mov.u32 	%r20, %ntid.x;
	mov.u32 	%r5, %tid.x;
	mad.lo.s32 	%r6, %r19, %r20, %r5;
	st.local.u32 	[%rd1+8], %r6;
	st.local.u32 	[%rd2], %r12;
	st.local.u32 	[%rd2+4], %r13;
	st.local.u32 	[%rd2+8], %r8;
	setp.ge.s32 	%p1, %r2, %r12;
	setp.ge.s32 	%p2, %r18, %r13;
	or.pred  	%p3, %p1, %p2;
	setp.ge.s32 	%p4, %r6, %r8;
	or.pred  	%p5, %p3, %p4;
	@%p5 bra 	$L__BB3_2;
	cvta.to.global.u64 	%rd12, %rd8;
	mad.lo.s32 	%r21, %r13, %r2, %r18;
	mad.lo.s32 	%r22, %r21, %r8, %r6;
	mul.wide.s32 	%rd13, %r22, 4;
	add.s64 	%rd14, %rd12, %rd13;
	ld.global.f32 	%f1, [%rd14];
	shl.b32 	%r23, %r1, 4;
	mov.u32 	%r24, _ZZ23transpose_shmem_kernel3PKfPfiiiiiiE6buffer;
	add.s32 	%r25, %r24, %r23;
	shl.b32 	%r26, %r3, 3;
	add.s32 	%r27, %r25, %r26;
	shl.b32 	%r28, %r5, 2;
	add.s32 	%r29, %r27, %r28;
	st.shared.f32 	[%r29], %f1;
$L__BB3_2:
	bar.sync 	0;
	mul.wide.s32 	%rd15, %r9, 4;
	add.s64 	%rd3, %rd2, %rd15;
	ld.local.u32 	%r30, [%rd3];
	mul.wide.s32 	%rd16, %r10, 4;
	add.s64 	%rd4, %rd2, %rd16;
	ld.local.u32 	%r31, [%rd4];
	cvt.s64.s32 	%rd5, %r11;
	add.s64 	%rd17, %rd1, %rd15;
	ld.local.u32 	%r33, [%rd17];
	add.s64 	%rd18, %rd1, %rd16;
	ld.local.u32 	%r34, [%rd18];
	mul.wide.s32 	%rd19, %r11, 4;
	add.s64 	%rd6, %rd1, %rd19;
	setp.ge.s32 	%p6, %r33, %r30;
	setp.ge.s32 	%p7, %r34, %r31;
	or.pred  	%p8, %p6, %p7;
	@%p8 bra 	$L__BB3_5;
	shl.b64 	%rd20, %rd5, 2;
	add.s64 	%rd7, %rd2, %rd20;
	ld.local.u32 	%r36, [%rd6];
	ld.local.u32 	%r37, [%rd7];
	setp.ge.s32 	%p9, %r36, %r37;
	@%p9 bra 	$L__BB3_5;
	st.local.u32 	[%rd2], %r1;
	st.local.u32 	[%rd2+4], %r3;
	st.local.u32 	[%rd2+8], %r5;
	mad.lo.s32 	%r38, %r13, %r2, %r18;
	mad.lo.s32 	%r39, %r38, %r8, %r6;
	ld.local.u32 	%r40, [%rd3];
	shl.b32 	%r41, %r40, 4;
	mov.u32 	%r42, _ZZ23transpose_shmem_kernel3PKfPfiiiiiiE6buffer;
	add.s32 	%r43, %r42, %r41;
	ld.local.u32 	%r44, [%rd4];
	shl.b32 	%r45, %r44, 3;
	add.s32 	%r46, %r43, %r45;
	ld.local.u32 	%r47, [%rd7];
	shl.b32 	%r48, %r47, 2;
	add.s32 	%r49, %r46, %r48;
	ld.shared.f32 	%f2, [%r49];
	cvta.to.global.u64 	%rd21, %rd9;
	mul.wide.s32 	%rd22, %r39, 4;
	add.s64 	%rd23, %rd21, %rd22;
	st.global.f32 	[%rd23], %f2;
$L__BB3_5:
	ret;

}
	// .globl	_Z23transpose_shmem_kernel2PKfPfiiiiii
.visible .entry _Z23transpose_shmem_kernel2PKfPfiiiiii(
	.param .u64 .ptr .align 1 _Z23transpose_shmem_kernel2PKfPfiiiiii_param_0,
	.param .u64 .ptr .align 1 _Z23transpose_shmem_kernel2PKfPfiiiiii_param_1,
	.param .u32 _Z23transpose_shmem_kernel2PKfPfiiiiii_param_2,
	.param .u32 _Z23transpose_shmem_kernel2PKfPfiiiiii_param_3,
	.param .u32 _Z23transpose_shmem_kernel2PKfPfiiiiii_param_4,
	.param .u32 _Z23transpose_shmem_kernel2PKfPfiiiiii_param_5,
	.param .u32 _Z23transpose_shmem_kernel2PKfPfiiiiii_param_6,
	.param .u32 _Z23transpose_shmem_kernel2PKfPfiiiiii_param_7
)
{
	.reg .pred 	%p<11>;
	.reg .b32 	%r<43>;
	.reg .b32 	%f<3>;
	.reg .b64 	%rd<9>;
	// demoted variable
	.shared .align 4 .b8 _ZZ23transpose_shmem_kernel2PKfPfiiiiiiE6buffer[32];
	ld.param.u64 	%rd1, [_Z23transpose_shmem_kernel2PKfPfiiiiii_param_0];
	ld.param.u64 	%rd2, [_Z23transpose_shmem_kernel2PKfPfiiiiii_param_1];
	ld.param.u32 	%r13, [_Z23transpose_shmem_kernel2PKfPfiiiiii_param_2];
	ld.param.u32 	%r16, [_Z23transpose_shmem_kernel2PKfPfiiiiii_param_3];
	ld.param.u32 	%r17, [_Z23transpose_shmem_kernel2PKfPfiiiiii_param_4];
	mov.u32 	%r18, %ctaid.z;
	shl.b32 	%r1, %r18, 1;
	mov.u32 	%r2, %tid.z;
	add.s32 	%r3, %r1, %r2;
	mov.u32 	%r19, %ctaid.y;
	shl.b32 	%r4, %r19, 1;
	mov.u32 	%r5, %tid.y;
	add.s32 	%r20, %r4, %r5;
	mov.u32 	%r21, %ctaid.x;
	shl.b32 	%r7, %r21, 1;
	mov.u32 	%r8, %tid.x;
	add.s32 	%r22, %r7, %r8;
	setp.ge.s32 	%p1, %r3, %r13;
	setp.ge.s32 	%p2, %r20, %r16;
	or.pred  	%p3, %p1, %p2;
	setp.ge.s32 	%p4, %r22, %r17;
	or.pred  	%p5, %p3, %p4;
	@%p5 bra 	$L__BB4_2;
	cvta.to.global.u64 	%rd3, %rd1;
	mad.lo.s32 	%r23, %r16, %r3, %r20;
	mad.lo.s32 	%r24, %r23, %r17, %r22;
	mul.wide.s32 	%rd4, %r24, 4;
	add.s64 	%rd5, %rd3, %rd4;
	ld.global.f32 	%f1, [%rd5];
	shl.b32 	%r25, %r2, 4;
	mov.u32 	%r26, _ZZ23transpose_shmem_kernel2PKfPfiiiiiiE6buffer;
	add.s32 	%r27, %r26, %r25;
	shl.b32 	%r28, %r5, 3;
	add.s32 	%r29, %r27, %r28;
	shl.b32 	%r30, %r8, 2;
	add.s32 	%r31, %r29, %r30;
	st.shared.f32 	[%r31], %f1;
$L__BB4_2:
	bar.sync 	0;
	add.s32 	%r10, %r4, %r2;
	add.s32 	%r11, %r7, %r5;
	add.s32 	%r33, %r1, %r8;
	setp.ge.s32 	%p6, %r10, %r16;
	setp.ge.s32 	%p7, %r11, %r17;
	or.pred  	%p8, %p6, %p7;
	setp.ge.s32 	%p9, %r33, %r13;
	or.pred  	%p10, %p8, %p9;
	@%p10 bra 	$L__BB4_4;
	mad.lo.s32 	%r34, %r17, %r10, %r11;
	mad.lo.s32 	%r35, %r34, %r13, %r33;
	shl.b32 	%r36, %r8, 4;
	mov.u32 	%r37, _ZZ23transpose_shmem_kernel2PKfPfiiiiiiE6buffer;
	add.s32 	%r38, %r37, %r36;
	shl.b32 	%r39, %r2, 3;
	add.s32 	%r40, %r38, %r39;
	shl.b32 	%r41, %r5, 2;
	add.s32 	%r42, %r40, %r41;
	ld.shared.f32 	%f2, [%r42];
	cvta.to.global.u64 	%rd6, %rd2;
	mul.wide.s32 	%rd7, %r35, 4;
	add.s64 	%rd8, %rd6, %rd7;
	st.global.f32 	[%rd8], %f2;
$L__BB4_4:
	ret;

}
	// .globl	_Z22transpose_shmem_kernelPKfPfiiiiii
.visible .entry _Z22transpose_shmem_kernelPKfPfiiiiii(
	.param .u64 .ptr .align 1 _Z22transpose_shmem_kernelPKfPfiiiiii_param_0,
	.param .u64 .ptr .align 1 _Z22transpose_shmem_kernelPKfPfiiiiii_param_1,
	.param .u32 _Z22transpose_shmem_kernelPKfPfiiiiii_param_2,
	.param .u32 _Z22transpose_shmem_kernelPKfPfiiiiii_param_3,
	.param .u32 _Z22transpose_shmem_kernelPKfPfiiiiii_param_4,
	.param .u32 _Z22transpose_shmem_kernelPKfPfiiiiii_param_5,
	.param .u32 _Z22transpose_shmem_kernelPKfPfiiiiii_param_6,
	.param .u32 _Z22transpose_shmem_kernelPKfPfiiiiii_param_7
)
{
	.local .align 4 .b8 	__local_depot5[24];
	.reg .b64 	%SP;
	.reg .b64 	%SPL;
	.reg .pred 	%p<11>;
	.reg .b32 	%r<63>;
	.reg .b32 	%f<3>;
	.reg .b64 	%rd<22>;
	// demoted variable
	.shared .align 4 .b8 _ZZ22transpose_shmem_kernelPKfPfiiiiiiE6buffer[32];
	mov.u64 	%SPL, __local_depot5;
	ld.param.u64 	%rd9, [_Z22transpose_shmem_kernelPKfPfiiiiii_param_0];
	ld.param.u64 	%rd10, [_Z22transpose_shmem_kernelPKfPfiiiiii_param_1];
	ld.param.u32 	%r20, [_Z22transpose_shmem_kernelPKfPfiiiiii_param_2];
	ld.param.u32 	%r21, [_Z22transpose_shmem_kernelPKfPfiiiiii_param_3];
	ld.param.u32 	%r22, [_Z22transpose_shmem_kernelPKfPfiiiiii_param_4];
	ld.param.u32 	%r17, [_Z22transpose_shmem_kernelPKfPfiiiiii_param_5];
	ld.param.u32 	%r18, [_Z22transpose_shmem_kernelPKfPfiiiiii_param_6];
	ld.param.u32 	%r19, [_Z22transpose_shmem_kernelPKfPfiiiiii_param_7];
	add.u64 	%rd1, %SPL, 12;
	add.u64 	%rd2, %SPL, 0;
	st.local.u32 	[%rd1], %r20;
	st.local.u32 	[%rd1+4], %r21;
	st.local.u32 	[%rd1+8], %r22;
	mov.u32 	%r1, %ctaid.z;
	shl.b32 	%r23, %r1, 1;
	mov.u32 	%r2, %tid.z;
	add.s32 	%r3, %r23, %r2;
	mov.u32 	%r4, %ctaid.y;
	shl.b32 	%r24, %r4, 1;
	mov.u32 	%r5, %tid.y;
	add.s32 	%r25, %r24, %r5;
	mov.u32 	%r7, %ctaid.x;
	shl.b32 	%r26, %r7, 1;
	mov.u32 	%r8, %tid.x;
	add.s32 	%r27, %r26, %r8;
	setp.ge.s32 	%p1, %r3, %r20;
	setp.ge.s32 	%p2, %r25, %r21;
	or.pred  	%p3, %p1, %p2;
	setp.ge.s32 	%p4, %r27, %r22;
	or.pred  	%p5, %p3, %p4;
	@%p5 bra 	$L__BB5_2;
	cvta.to.global.u64 	%rd13, %rd9;
	mad.lo.s32 	%r28, %r21, %r3, %r25;
	mad.lo.s32 	%r29, %r28, %r22, %r27;
	mul.wide.s32 	%rd14, %r29, 4;
	add.s64 	%rd15, %rd13, %rd14;
	ld.global.f32 	%f1, [%rd15];
	shl.b32 	%r30, %r2, 4;
	mov.u32 	%r31, _ZZ22transpose_shmem_kernelPKfPfiiiiiiE6buffer;
	add.s32 	%r32, %r31, %r30;
	shl.b32 	%r33, %r5, 3;
	add.s32 	%r34, %r32, %r33;
	shl.b32 	%r35, %r8, 2;
	add.s32 	%r36, %r34, %r35;
	st.shared.f32 	[%r36], %f1;
$L__BB5_2:
	bar.sync 	0;
	mul.wide.s32 	%rd16, %r17, 4;
	add.s64 	%rd3, %rd1, %rd16;
	ld.local.u32 	%r37, [%rd3];
	mul.wide.s32 	%rd17, %r18, 4;
	add.s64 	%rd4, %rd1, %rd17;
	ld.local.u32 	%r38, [%rd4];
	mul.wide.s32 	%rd18, %r19, 4;
	add.s64 	%rd5, %rd1, %rd18;
	ld.local.u32 	%r39, [%rd5];
	st.local.u32 	[%rd2], %r1;
	st.local.u32 	[%rd2+4], %r4;
	st.local.u32 	[%rd2+8], %r7;
	add.s64 	%rd6, %rd2, %rd16;
	ld.local.u32 	%r40, [%rd6];
	shl.b32 	%r41, %r40, 1;
	add.s32 	%r12, %r41, %r2;
	add.s64 	%rd7, %rd2, %rd17;
	ld.local.u32 	%r42, [%rd7];
	shl.b32 	%r43, %r42, 1;
	add.s32 	%r44, %r43, %r5;
	add.s64 	%rd8, %rd2, %rd18;
	ld.local.u32 	%r45, [%rd8];
	shl.b32 	%r46, %r45, 1;
	add.s32 	%r47, %r46, %r8;
	setp.ge.s32 	%p6, %r12, %r37;
	setp.ge.s32 	%p7, %r44, %r38;
	or.pred  	%p8, %p6, %p7;
	setp.ge.s32 	%p9, %r47, %r39;
	or.pred  	%p10, %p8, %p9;
	@%p10 bra 	$L__BB5_4;
	st.local.u32 	[%rd1], %r2;
	st.local.u32 	[%rd1+4], %r5;
	st.local.u32 	[%rd1+8], %r8;
	ld.local.u32 	%r48, [%rd3];
	st.local.u32 	[%rd2], %r48;
	ld.local.u32 	%r49, [%rd4];
	st.local.u32 	[%rd2+4], %r49;
	ld.local.u32 	%r50, [%rd5];
	st.local.u32 	[%rd2+8], %r50;
	mad.lo.s32 	%r51, %r12, %r38, %r44;
	mad.lo.s32 	%r52, %r51, %r39, %r47;
	ld.local.u32 	%r53, [%rd6];
	shl.b32 	%r54, %r53, 4;
	mov.u32 	%r55, _ZZ22transpose_shmem_kernelPKfPfiiiiiiE6buffer;
	add.s32 	%r56, %r55, %r54;
	ld.local.u32 	%r57, [%rd7];
	shl.b32 	%r58, %r57, 3;
	add.s32 	%r59, %r56, %r58;
	ld.local.u32 	%r60, [%rd8];
	shl.b32 	%r61, %r60, 2;
	add.s32 	%r62, %r59, %r61;
	ld.shared.f32 	%f2, [%r62];
	cvta.to.global.u64 	%rd19, %rd10;
	mul.wide.s32 	%rd20, %r52, 4;
	add.s64 	%rd21, %rd19, %rd20;
	st.global.f32 	[%rd21], %f2;
$L__BB5_4:
	ret;

}
	// .globl	_Z14kTranspose_shmPKfPfii
.visible .entry _Z14kTranspose_shmPKfPfii(
	.param .u64 .ptr .align 1 _Z14kTranspose_shmPKfPfii_param_0,
	.param .u64 .ptr .align 1 _Z14kTranspose_shmPKfPfii_param_1,
	.param .u32 _Z14kTranspose_shmPKfPfii_param_2,
	.param .u32 _Z14kTranspose_shmPKfPfii_param_3
)
{
	.reg .pred 	%p<7>;
	.reg .b32 	%r<27>;
	.reg .b32 	%f<3>;
	.reg .b64 	%rd<9>;
	// demoted variable
	.shared .align 4 .b8 _ZZ14kTranspose_shmPKfPfiiE6buffer[16];
	ld.param.u64 	%rd1, [_Z14kTranspose_shmPKfPfii_param_0];
	ld.param.u64 	%rd2, [_Z14kTranspose_shmPKfPfii_param_1];
	ld.param.u32 	%r11, [_Z14kTranspose_shmPKfPfii_param_2];
	ld.param.u32 	%r10, [_Z14kTranspose_shmPKfPfii_param_3];
	mov.u32 	%r12, %ctaid.y;
	shl.b32 	%r1, %r12, 1;
	mov.u32 	%r2, %tid.y;
	add.s32 	%r13, %r1, %r2;
	mov.u32 	%r14, %ctaid.x;
	shl.b32 	%r4, %r14, 1;
	mov.u32 	%r5, %tid.x;
	add.s32 	%r6, %r4, %r5;
	setp.ge.s32 	%p1, %r6, %r10;
	setp.ge.s32 	%p2, %r13, %r11;
	or.pred  	%p3, %p1, %p2;
	@%p3 bra 	$L__BB6_2;
	cvta.to.global.u64 	%rd3, %rd1;
	mad.lo.s32 	%r15, %r10, %r13, %r6;
	mul.wide.s32 	%rd4, %r15, 4;
	add.s64 	%rd5, %rd3, %rd4;
	ld.global.f32 	%f1, [%rd5];
	shl.b32 	%r16, %r2, 3;
	mov.u32 	%r17, _ZZ14kTranspose_shmPKfPfiiE6buffer;
	add.s32 	%r18, %r17, %r16;
	shl.b32 	%r19, %r5, 2;
	add.s32 	%r20, %r18, %r19;
	st.shared.f32 	[%r20], %f1;
$L__BB6_2:
	bar.sync 	0;
	add.s32 	%r7, %r4, %r2;
	add.s32 	%r8, %r1, %r5;
	setp.ge.s32 	%p4, %r8, %r11;
	setp.ge.s32 	%p5, %r7, %r10;
	or.pred  	%p6, %p4, %p5;
	@%p6 bra 	$L__BB6_4;
	shl.b32 	%r21, %r5, 3;
	mov.u32 	%r22, _ZZ14kTranspose_shmPKfPfiiE6buffer;
	add.s32 	%r23, %r22, %r21;
	shl.b32 	%r24, %r2, 2;
	add.s32 	%r25, %r23, %r24;
	ld.shared.f32 	%f2, [%r25];
	mad.lo.s32 	%r26, %r11, %r7, %r8;
	cvta.to.global.u64 	%rd6, %rd2;
	mul.wide.s32 	%rd7, %r26, 4;
	add.s64 	%rd8, %rd6, %rd7;
	st.global.f32 	[%rd8], %f2;
$L__BB6_4:
	ret;

}


// ===== COMPILED SASS (sm_100) =====

	.target	sm_100

	.elftype	@"ET_EXEC"


//--------------------- .note.nv.tkinfo           --------------------------
	.section	.note.nv.tkinfo,"",@"SHT_NOTE"
	.sectionflags	@"SHF_NOTE_NV_TKINFO"
	.tkinfo
        /*0018*/ 	.word	0x00000002
        /*0030*/ 	.string	""
        /*0030*/ 	.string	"ptxas"
        /*0030*/ 	.string	"Cuda compilation tools, release 13.0, V13.0.88"
        /*0030*/ 	.string	"Build cuda_13.0.r13.0/compiler.36424714_0"
        /*0030*/ 	.string	"-arch sm_100 -m 64 "



//--------------------- .note.nv.cuinfo           --------------------------
	.section	.note.nv.cuinfo,"",@"SHT_NOTE"
	.sectionflags	@"SHF_NOTE_NV_CUINFO"
        /*0018*/ 	.short	0x0002
        /*001a*/ 	.short	0x0064
        /*001c*/ 	.short	0x0082
	.zero		2


//--------------------- .nv.info                  --------------------------
	.section	.nv.info,"",@"SHT_CUDA_INFO"
	.align	4


	//----- nvinfo : EIATTR_REGCOUNT
	.align		4
        /*0000*/ 	.byte	0x04, 0x2f
        /*0002*/ 	.short	(.L_1 - .L_0)
	.align		4
.L_0:
        /*0004*/ 	.word	index@(_Z23matrix_transpose_kernelPKfPfii)
        /*0008*/ 	.word	0x0000000c


	//----- nvinfo : EIATTR_FRAME_SIZE
	.align		4
.L_1:
        /*000c*/ 	.byte	0x04, 0x11
        /*000e*/ 	.short	(.L_3 - .L_2)
	.align		4
.L_2:
        /*0010*/ 	.word	index@(_Z23matrix_transpose_kernelPKfPfii)
        /*0014*/ 	.word	0x00000000


	//----- nvinfo : EIATTR_REGCOUNT
	.align		4
.L_3:
        /*0018*/ 	.byte	0x04, 0x2f
        /*001a*/ 	.short	(.L_5 - .L_4)
	.align		4
.L_4:
        /*001c*/ 	.word	index@(_Z11copy_kernelPKfPfiiiiii)
        /*0020*/ 	.word	0x0000000a


	//----- nvinfo : EIATTR_FRAME_SIZE
	.align		4
.L_5:
        /*0024*/ 	.byte	0x04, 0x11
        /*0026*/ 	.short	(.L_7 - .L_6)
	.align		4
.L_6:
        /*0028*/ 	.word	index@(_Z11copy_kernelPKfPfiiiiii)
        /*002c*/ 	.word	0x00000000


	//----- nvinfo : EIATTR_REGCOUNT
	.align		4
.L_7:
        /*0030*/ 	.byte	0x04, 0x2f
        /*0032*/ 	.short	(.L_9 - .L_8)
	.align		4
.L_8:
        /*0034*/ 	.word	index@(_Z22transpose_naive_kernelPKfPfiiiiii)
        /*0038*/ 	.word	0x00000010


	//----- nvinfo : EIATTR_FRAME_SIZE
	.align		4
.L_9:
        /*003c*/ 	.byte	0x04, 0x11
        /*003e*/ 	.short	(.L_11 - .L_10)
	.align		4
.L_10:
        /*0040*/ 	.word	index@(_Z22transpose_naive_kernelPKfPfiiiiii)
        /*0044*/ 	.word	0x00000000


	//----- nvinfo : EIATTR_REGCOUNT
	.align		4
.L_11:
        /*0048*/ 	.byte	0x04, 0x2f
        /*004a*/ 	.short	(.L_13 - .L_12)
	.align		4
.L_12:
        /*004c*/ 	.word	index@(_Z23transpose_shmem_kernel3PKfPfiiiiii)
        /*0050*/ 	.word	0x00000013


	//----- nvinfo : EIATTR_FRAME_SIZE
	.align		4
.L_13:
        /*0054*/ 	.byte	0x04, 0x11
        /*0056*/ 	.short	(.L_15 - .L_14)
	.align		4
.L_14:
        /*0058*/ 	.word	index@(_Z23transpose_shmem_kernel3PKfPfiiiiii)
        /*005c*/ 	.word	0x00000000


	//----- nvinfo : EIATTR_REGCOUNT
	.align		4
.L_15:
        /*0060*/ 	.byte	0x04, 0x2f
        /*0062*/ 	.short	(.L_17 - .L_16)
	.align		4
.L_16:
        /*0064*/ 	.word	index@(_Z23transpose_shmem_kernel2PKfPfiiiiii)
        /*0068*/ 	.word	0x00000010


	//----- nvinfo : EIATTR_FRAME_SIZE
	.align		4
.L_17:
        /*006c*/ 	.byte	0x04, 0x11
        /*006e*/ 	.short	(.L_19 - .L_18)
	.align		4
.L_18:
        /*0070*/ 	.word	index@(_Z23transpose_shmem_kernel2PKfPfiiiiii)
        /*0074*/ 	.word	0x00000000


	//----- nvinfo : EIATTR_REGCOUNT
	.align		4
.L_19:
        /*0078*/ 	.byte	0x04, 0x2f
        /*007a*/ 	.short	(.L_21 - .L_20)
	.align		4
.L_20:
        /*007c*/ 	.word	index@(_Z22transpose_shmem_kernelPKfPfiiiiii)
        /*0080*/ 	.word	0x0000001d


	//----- nvinfo : EIATTR_FRAME_SIZE
	.align		4
.L_21:
        /*0084*/ 	.byte	0x04, 0x11
        /*0086*/ 	.short	(.L_23 - .L_22)
	.align		4
.L_22:
        /*0088*/ 	.word	index@(_Z22transpose_shmem_kernelPKfPfiiiiii)
        /*008c*/ 	.word	0x00000018


	//----- nvinfo : EIATTR_REGCOUNT
	.align		4
.L_23:
        /*0090*/ 	.byte	0x04, 0x2f
        /*0092*/ 	.short	(.L_25 - .L_24)
	.align		4
.L_24:
        /*0094*/ 	.word	index@(_Z14kTranspose_shmPKfPfii)
        /*0098*/ 	.word	0x0000000e


	//----- nvinfo : EIATTR_FRAME_SIZE
	.align		4
.L_25:
        /*009c*/ 	.byte	0x04, 0x11
        /*009e*/ 	.short	(.L_27 - .L_26)
	.align		4
.L_26:
        /*00a0*/ 	.word	index@(_Z14kTranspose_shmPKfPfii)
        /*00a4*/ 	.word	0x00000000


	//----- nvinfo : EIATTR_MIN_STACK_SIZE
	.align		4
.L_27:
        /*00a8*/ 	.byte	0x04, 0x12
        /*00aa*/ 	.short	(.L_29 - .L_28)
	.align		4
.L_28:
        /*00ac*/ 	.word	index@(_Z14kTranspose_shmPKfPfii)
        /*00b0*/ 	.word	0x00000000


	//----- nvinfo : EIATTR_MIN_STACK_SIZE
	.align		4
.L_29:
        /*00b4*/ 	.byte	0x04, 0x12
        /*00b6*/ 	.short	(.L_31 - .L_30)
	.align		4
.L_30:
        /*00b8*/ 	.word	index@(_Z22transpose_shmem_kernelPKfPfiiiiii)
        /*00bc*/ 	.word	0x00000018


	//----- nvinfo : EIATTR_MIN_STACK_SIZE
	.align		4
.L_31:
        /*00c0*/ 	.byte	0x04, 0x12
        /*00c2*/ 	.short	(.L_33 - .L_32)
	.align		4
.L_32:
        /*00c4*/ 	.word	index@(_Z23transpose_shmem_kernel2PKfPfiiiiii)
        /*00c8*/ 	.word	0x00000000


	//----- nvinfo : EIATTR_MIN_STACK_SIZE
	.align		4
.L_33:
        /*00cc*/ 	.byte	0x04, 0x12
        /*00ce*/ 	.short	(.L_35 - .L_34)
	.align		4
.L_34:
        /*00d0*/ 	.word	index@(_Z23transpose_shmem_kernel3PKfPfiiiiii)
        /*00d4*/ 	.word	0x00000000


	//----- nvinfo : EIATTR_MIN_STACK_SIZE
	.align		4
.L_35:
        /*00d8*/ 	.byte	0x04, 0x12
        /*00da*/ 	.short	(.L_37 - .L_36)
	.align		4
.L_36:
        /*00dc*/ 	.word	index@(_Z22transpose_naive_kernelPKfPfiiiiii)
        /*00e0*/ 	.word	0x00000000


	//----- nvinfo : EIATTR_MIN_STACK_SIZE
	.align		4
.L_37:
        /*00e4*/ 	.byte	0x04, 0x12
        /*00e6*/ 	.short	(.L_39 - .L_38)
	.align		4
.L_38:
        /*00e8*/ 	.word	index@(_Z11copy_kernelPKfPfiiiiii)
        /*00ec*/ 	.word	0x00000000


	//----- nvinfo : EIATTR_MIN_STACK_SIZE
	.align		4
.L_39:
        /*00f0*/ 	.byte	0x04, 0x12
        /*00f2*/ 	.short	(.L_41 - .L_40)
	.align		4
.L_40:
        /*00f4*/ 	.word	index@(_Z23matrix_transpose_kernelPKfPfii)
        /*00f8*/ 	.word	0x00000000
.L_41:


//--------------------- .nv.compat                --------------------------
	.section	.nv.compat,"",@"SHT_CUDA_COMPAT_INFO"
	.align	4
        /*0000*/ 	.byte	0x02, 0x09, 0x00, 0x00, 0x02, 0x02, 0x01, 0x00, 0x02, 0x05, 0x05, 0x00, 0x03, 0x07, 0x01, 0x01
        /*0010*/ 	.byte	0x02, 0x03, 0x00, 0x00, 0x02, 0x06, 0x01, 0x00, 0x04, 0x0b, 0x08, 0x00, 0x09, 0x00, 0x00, 0x00
        /*0020*/ 	.byte	0x00, 0x00, 0x00, 0x00


//--------------------- .nv.info._Z14kTranspose_shmPKfPfii --------------------------
	.section	.nv.info._Z14kTranspose_shmPKfPfii,"",@"SHT_CUDA_INFO"
	.sectionflags	@""
	.align	4


	//----- nvinfo : EIATTR_CUDA_API_VERSION
	.align		4
        /*0000*/ 	.byte	0x04, 0x37
        /*0002*/ 	.short	(.L_43 - .L_42)
.L_42:
        /*0004*/ 	.word	0x00000082


	//----- nvinfo : EIATTR_KPARAM_INFO
	.align		4
.L_43:
        /*0008*/ 	.byte	0x04, 0x17
        /*000a*/ 	.short	(.L_45 - .L_44)
.L_44:
        /*000c*/ 	.word	0x00000000
        /*0010*/ 	.short	0x0003
        /*0012*/ 	.short	0x0014
        /*0014*/ 	.byte	0x00, 0xf0, 0x11, 0x00


	//----- nvinfo : EIATTR_KPARAM_INFO
	.align		4
.L_45:
        /*0018*/ 	.byte	0x04, 0x17
        /*001a*/ 	.short	(.L_47 - .L_46)
.L_46:
        /*001c*/ 	.word	0x00000000
        /*0020*/ 	.short	0x0002
        /*0022*/ 	.short	0x0010
        /*0024*/ 	.byte	0x00, 0xf0, 0x11, 0x00


	//----- nvinfo : EIATTR_KPARAM_INFO
	.align		4
.L_47:
        /*0028*/ 	.byte	0x04, 0x17
        /*002a*/ 	.short	(.L_49 - .L_48)
.L_48:
        /*002c*/ 	.word	0x00000000
        /*0030*/ 	.short	0x0001
        /*0032*/ 	.short	0x0008
        /*0034*/ 	.byte	0x00, 0xf5, 0x21, 0x00


	//----- nvinfo : EIATTR_KPARAM_INFO
	.align		4
.L_49:
        /*0038*/ 	.byte	0x04, 0x17
        /*003a*/ 	.short	(.L_51 - .L_50)
.L_50:
        /*003c*/ 	.word	0x00000000
        /*0040*/ 	.short	0x0000
        /*0042*/ 	.short	0x0000
        /*0044*/ 	.byte	0x00, 0xf5, 0x21, 0x00


	//----- nvinfo : EIATTR_SPARSE_MMA_MASK
	.align		4
.L_51:
        /*0048*/ 	.byte	0x03, 0x50
        /*004a*/ 	.short	0x0000


	//----- nvinfo : EIATTR_MAXREG_COUNT
	.align		4
        /*004c*/ 	.byte	0x03, 0x1b
        /*004e*/ 	.short	0x00ff


	//----- nvinfo : EIATTR_NUM_BARRIERS
	.align		4
        /*0050*/ 	.byte	0x02, 0x4c
        /*0052*/ 	.byte	0x01
	.zero		1


	//----- nvinfo : EIATTR_MERCURY_ISA_VERSION
	.align		4
        /*0054*/ 	.byte	0x03, 0x5f
        /*0056*/ 	.short	0x0101


	//----- nvinfo : EIATTR_VRC_CTA_INIT_COUNT
	.align		4
        /*0058*/ 	.byte	0x02, 0x4a
	.zero		1
	.zero		1


	//----- nvinfo : EIATTR_EXIT_INSTR_OFFSETS
	.align		4
        /*005c*/ 	.byte	0x04, 0x1c
        /*005e*/ 	.short	(.L_53 - .L_52)


	//   ....[0]....
.L_52:
        /*0060*/ 	.word	0x000001a0


	//   ....[1]....
        /*0064*/ 	.word	0x00000250


	//----- nvinfo : EIATTR_CBANK_PARAM_SIZE
	.align		4
.L_53:
        /*0068*/ 	.byte	0x03, 0x19
        /*006a*/ 	.short	0x0018


	//----- nvinfo : EIATTR_PARAM_CBANK
	.align		4
        /*006c*/ 	.byte	0x04, 0x0a
        /*006e*/ 	.short	(.L_55 - .L_54)
	.align		4
.L_54:
        /*0070*/ 	.word	index@(.nv.constant0._Z14kTranspose_shmPKfPfii)
        /*0074*/ 	.short	0x0380
        /*0076*/ 	.short	0x0018


	//----- nvinfo : EIATTR_SW_WAR
	.align		4
.L_55:
        /*0078*/ 	.byte	0x04, 0x36
        /*007a*/ 	.short	(.L_57 - .L_56)
.L_56:
        /*007c*/ 	.word	0x00000008
.L_57:


//--------------------- .nv.info._Z22transpose_shmem_kernelPKfPfiiiiii --------------------------
	.section	.nv.info._Z22transpose_shmem_kernelPKfPfiiiiii,"",@"SHT_CUDA_INFO"
	.sectionflags	@""
	.align	4


	//----- nvinfo : EIATTR_CUDA_API_VERSION
	.align		4
        /*0000*/ 	.byte	0x04, 0x37
        /*0002*/ 	.short	(.L_59 - .L_58)
.L_58:
        /*0004*/ 	.word	0x00000082


	//----- nvinfo : EIATTR_KPARAM_INFO
	.align		4
.L_59:
        /*0008*/ 	.byte	0x04, 0x17
        /*000a*/ 	.short	(.L_61 - .L_60)
.L_60:
        /*000c*/ 	.word	0x00000000
        /*0010*/ 	.short	0x0007
        /*0012*/ 	.short	0x0024
        /*0014*/ 	.byte	0x00, 0xf0, 0x11, 0x00


	//----- nvinfo : EIATTR_KPARAM_INFO
	.align		4
.L_61:
        /*0018*/ 	.byte	0x04, 0x17
        /*001a*/ 	.short	(.L_63 - .L_62)
.L_62:
        /*001c*/ 	.word	0x00000000
        /*0020*/ 	.short	0x0006
        /*0022*/ 	.short	0x0020
        /*0024*/ 	.byte	0x00, 0xf0, 0x11, 0x00


	//----- nvinfo : EIATTR_KPARAM_INFO
	.align		4
.L_63:
        /*0028*/ 	.byte	0x04, 0x17
        /*002a*/ 	.short	(.L_65 - .L_64)
.L_64:
        /*002c*/ 	.word	0x00000000
        /*0030*/ 	.short	0x0005
        /*0032*/ 	.short	0x001c
        /*0034*/ 	.byte	0x00, 0xf0, 0x11, 0x00


	//----- nvinfo : EIATTR_KPARAM_INFO
	.align		4
.L_65:
        /*0038*/ 	.byte	0x04, 0x17
        /*003a*/ 	.short	(.L_67 - .L_66)
.L_66:
        /*003c*/ 	.word	0x00000000
        /*0040*/ 	.short	0x0004
        /*0042*/ 	.short	0x0018
        /*0044*/ 	.byte	0x00, 0xf0, 0x11, 0x00


	//----- nvinfo : EIATTR_KPARAM_INFO
	.align		4
.L_67:
        /*0048*/ 	.byte	0x04, 0x17
        /*004a*/ 	.short	(.L_69 - .L_68)
.L_68:
        /*004c*/ 	.word	0x00000000
        /*0050*/ 	.short	0x0003
        /*0052*/ 	.short	0x0014
        /*0054*/ 	.byte	0x00, 0xf0, 0x11, 0x00


	//----- nvinfo : EIATTR_KPARAM_INFO
	.align		4
.L_69:
        /*0058*/ 	.byte	0x04, 0x17
        /*005a*/ 	.short	(.L_71 - .L_70)
.L_70:
        /*005c*/ 	.word	0x00000000
        /*0060*/ 	.short	0x0002
        /*0062*/ 	.short	0x0010
        /*0064*/ 	.byte	0x00, 0xf0, 0x11, 0x00


	//----- nvinfo : EIATTR_KPARAM_INFO
	.align		4
.L_71:
        /*0068*/ 	.byte	0x04, 0x17
        /*006a*/ 	.short	(.L_73 - .L_72)
.L_72:
        /*006c*/ 	.word	0x00000000
        /*0070*/ 	.short	0x0001
        /*0072*/ 	.short	0x0008
        /*0074*/ 	.byte	0x00, 0xf5, 0x21, 0x00


	//----- nvinfo : EIATTR_KPARAM_INFO
	.align		4
.L_73:
        /*0078*/ 	.byte	0x04, 0x17
        /*007a*/ 	.short	(.L_75 - .L_74)
.L_74:
        /*007c*/ 	.word	0x00000000
        /*0080*/ 	.short	0x0000
        /*0082*/ 	.short	0x0000
        /*0084*/ 	.byte	0x00, 0xf5, 0x21, 0x00


	//----- nvinfo : EIATTR_SPARSE_MMA_MASK
	.align		4
.L_75:
        /*0088*/ 	.byte	0x03, 0x50
        /*008a*/ 	.short	0x0000


	//----- nvinfo : EIATTR_MAXREG_COUNT
	.align		4
        /*008c*/ 	.byte	0x03, 0x1b
        /*008e*/ 	.short	0x00ff


	//----- nvinfo : EIATTR_NUM_BARRIERS
	.align		4
        /*0090*/ 	.byte	0x02, 0x4c
        /*0092*/ 	.byte	0x01
	.zero		1


	//----- nvinfo : EIATTR_MERCURY_ISA_VERSION
	.align		4
        /*0094*/ 	.byte	0x03, 0x5f
        /*0096*/ 	.short	0x0101


	//----- nvinfo : EIATTR_VRC_CTA_INIT_COUNT
	.align		4
        /*0098*/ 	.byte	0x02, 0x4a
	.zero		1
	.zero		1


	//----- nvinfo : EIATTR_EXIT_INSTR_OFFSETS
	.align		4
        /*009c*/ 	.byte	0x04, 0x1c
        /*009e*/ 	.short	(.L_77 - .L_76)


	//   ....[0]....
.L_76:
        /*00a0*/ 	.word	0x00000340


	//   ....[1]....
        /*00a4*/ 	.word	0x000004c0


	//----- nvinfo : EIATTR_CBANK_PARAM_SIZE
	.align		4
.L_77:
        /*00a8*/ 	.byte	0x03, 0x19
        /*00aa*/ 	.short	0x0028


	//----- nvinfo : EIATTR_PARAM_CBANK
	.align		4
        /*00ac*/ 	.byte	0x04, 0x0a
        /*00ae*/ 	.short	(.L_79 - .L_78)
	.align		4
.L_78:
        /*00b0*/ 	.word	index@(.nv.constant0._Z22transpose_shmem_kernelPKfPfiiiiii)
        /*00b4*/ 	.short	0x0380
        /*00b6*/ 	.short	0x0028


	//----- nvinfo : EIATTR_SW_WAR
	.align		4
.L_79:
        /*00b8*/ 	.byte	0x04, 0x36
        /*00ba*/ 	.short	(.L_81 - .L_80)
.L_80:
        /*00bc*/ 	.word	0x00000008
.L_81:


//--------------------- .nv.info._Z23transpose_shmem_kernel2PKfPfiiiiii --------------------------
	.section	.nv.info._Z23transpose_shmem_kernel2PKfPfiiiiii,"",@"SHT_CUDA_INFO"
	.sectionflags	@""
	.align	4


	//----- nvinfo : EIATTR_CUDA_API_VERSION
	.align		4
        /*0000*/ 	.byte	0x04, 0x37
        /*0002*/ 	.short	(.L_83 - .L_82)
.L_82:
        /*0004*/ 	.word	0x00000082


	//----- nvinfo : EIATTR_KPARAM_INFO
	.align		4
.L_83:
        /*0008*/ 	.byte	0x04, 0x17
        /*000a*/ 	.short	(.L_85 - .L_84)
.L_84:
        /*000c*/ 	.word	0x00000000
        /*0010*/ 	.short	0x0007
        /*0012*/ 	.short	0x0024
        /*0014*/ 	.byte	0x00, 0xf0, 0x11, 0x00


	//----- nvinfo : EIATTR_KPARAM_INFO
	.align		4
.L_85:
        /*0018*/ 	.byte	0x04, 0x17
        /*001a*/ 	.short	(.L_87 - .L_86)
.L_86:
        /*001c*/ 	.word	0x00000000
        /*0020*/ 	.short	0x0006
        /*0022*/ 	.short	0x0020
        /*0024*/ 	.byte	0x00, 0xf0, 0x11, 0x00


	//----- nvinfo : EIATTR_KPARAM_INFO
	.align		4
.L_87:
        /*0028*/ 	.byte	0x04, 0x17
        /*002a*/ 	.short	(.L_89 - .L_88)
.L_88:
        /*002c*/ 	.word	0x00000000
        /*0030*/ 	.short	0x0005
        /*0032*/ 	.short	0x001c
        /*0034*/ 	.byte	0x00, 0xf0, 0x11, 0x00


	//----- nvinfo : EIATTR_KPARAM_INFO
	.align		4
.L_89:
        /*0038*/ 	.byte	0x04, 0x17
        /*003a*/ 	.short	(.L_91 - .L_90)
.L_90:
        /*003c*/ 	.word	0x00000000
        /*0040*/ 	.short	0x0004
        /*0042*/ 	.short	0x0018
        /*0044*/ 	.byte	0x00, 0xf0, 0x11, 0x00


	//----- nvinfo : EIATTR_KPARAM_INFO
	.align		4
.L_91:
        /*0048*/ 	.byte	0x04, 0x17
        /*004a*/ 	.short	(.L_93 - .L_92)
.L_92:
        /*004c*/ 	.word	0x00000000
        /*0050*/ 	.short	0x0003
        /*0052*/ 	.short	0x0014
        /*0054*/ 	.byte	0x00, 0xf0, 0x11, 0x00


	//----- nvinfo : EIATTR_KPARAM_INFO
	.align		4
.L_93:
        /*0058*/ 	.byte	0x04, 0x17
        /*005a*/ 	.short	(.L_95 - .L_94)
.L_94:
        /*005c*/ 	.word	0x00000000
        /*0060*/ 	.short	0x0002
        /*0062*/ 	.short	0x0010
        /*0064*/ 	.byte	0x00, 0xf0, 0x11, 0x00


	//----- nvinfo : EIATTR_KPARAM_INFO
	.align		4
.L_95:
        /*0068*/ 	.byte	0x04, 0x17
        /*006a*/ 	.short	(.L_97 - .L_96)
.L_96:
        /*006c*/ 	.word	0x00000000
        /*0070*/ 	.short	0x0001
        /*0072*/ 	.short	0x0008
        /*0074*/ 	.byte	0x00, 0xf5, 0x21, 0x00


	//----- nvinfo : EIATTR_KPARAM_INFO
	.align		4
.L_97:
        /*0078*/ 	.byte	0x04, 0x17
        /*007a*/ 	.short	(.L_99 - .L_98)
.L_98:
        /*007c*/ 	.word	0x00000000
        /*0080*/ 	.short	0x0000
        /*0082*/ 	.short	0x0000
        /*0084*/ 	.byte	0x00, 0xf5, 0x21, 0x00


	//----- nvinfo : EIATTR_SPARSE_MMA_MASK
	.align		4
.L_99:
        /*0088*/ 	.byte	0x03, 0x50
        /*008a*/ 	.short	0x0000


	//----- nvinfo : EIATTR_MAXREG_COUNT
	.align		4
        /*008c*/ 	.byte	0x03, 0x1b
        /*008e*/ 	.short	0x00ff


	//----- nvinfo : EIATTR_NUM_BARRIERS
	.align		4
        /*0090*/ 	.byte	0x02, 0x4c
        /*0092*/ 	.byte	0x01
	.zero		1


	//----- nvinfo : EIATTR_MERCURY_ISA_VERSION
	.align		4
        /*0094*/ 	.byte	0x03, 0x5f
        /*0096*/ 	.short	0x0101


	//----- nvinfo : EIATTR_VRC_CTA_INIT_COUNT
	.align		4
        /*0098*/ 	.byte	0x02, 0x4a
	.zero		1
	.zero		1


	//----- nvinfo : EIATTR_EXIT_INSTR_OFFSETS
	.align		4
        /*009c*/ 	.byte	0x04, 0x1c
        /*009e*/ 	.short	(.L_101 - .L_100)


	//   ....[0]....
.L_100:
        /*00a0*/ 	.word	0x00000230


	//   ....[1]....
        /*00a4*/ 	.word	0x00000300


	//----- nvinfo : EIATTR_CBANK_PARAM_SIZE
	.align		4
.L_101:
        /*00a8*/ 	.byte	0x03, 0x19
        /*00aa*/ 	.short	0x0028


	//----- nvinfo : EIATTR_PARAM_CBANK
	.align		4
        /*00ac*/ 	.byte	0x04, 0x0a
        /*00ae*/ 	.short	(.L_103 - .L_102)
	.align		4
.L_102:
        /*00b0*/ 	.word	index@(.nv.constant0._Z23transpose_shmem_kernel2PKfPfiiiiii)
        /*00b4*/ 	.short	0x0380
        /*00b6*/ 	.short	0x0028


	//----- nvinfo : EIATTR_SW_WAR
	.align		4
.L_103:
        /*00b8*/ 	.byte	0x04, 0x36
        /*00ba*/ 	.short	(.L_105 - .L_104)
.L_104:
        /*00bc*/ 	.word	0x00000008
.L_105:


//--------------------- .nv.info._Z23transpose_shmem_kernel3PKfPfiiiiii --------------------------
	.section	.nv.info._Z23transpose_shmem_kernel3PKfPfiiiiii,"",@"SHT_CUDA_INFO"
	.sectionflags	@""
	.align	4


	//----- nvinfo : EIATTR_CUDA_API_VERSION
	.align		4
        /*0000*/ 	.byte	0x04, 0x37
        /*0002*/ 	.short	(.L_107 - .L_106)
.L_106:
        /*0004*/ 	.word	0x00000082


	//----- nvinfo : EIATTR_KPARAM_INFO
	.align		4
.L_107:
        /*0008*/ 	.byte	0x04, 0x17
        /*000a*/ 	.short	(.L_109 - .L_108)
.L_108:
        /*000c*/ 	.word	0x00000000
        /*0010*/ 	.short	0x0007
        /*0012*/ 	.short	0x0024
        /*0014*/ 	.byte	0x00, 0xf0, 0x11, 0x00


	//----- nvinfo : EIATTR_KPARAM_INFO
	.align		4
.L_109:
        /*0018*/ 	.byte	0x04, 0x17
        /*001a*/ 	.short	(.L_111 - .L_110)
.L_110:
        /*001c*/ 	.word	0x00000000
        /*0020*/ 	.short	0x0006
        /*0022*/ 	.short	0x0020
        /*0024*/ 	.byte	0x00, 0xf0, 0x11, 0x00


	//----- nvinfo : EIATTR_KPARAM_INFO
	.align		4
.L_111:
        /*0028*/ 	.byte	0x04, 0x17
        /*002a*/ 	.short	(.L_113 - .L_112)
.L_112:
        /*002c*/ 	.word	0x00000000
        /*0030*/ 	.short	0x0005
        /*0032*/ 	.short	0x001c
        /*0034*/ 	.byte	0x00, 0xf0, 0x11, 0x00


	//----- nvinfo : EIATTR_KPARAM_INFO
	.align		4
.L_113:
        /*0038*/ 	.byte	0x04, 0x17
        /*003a*/ 	.short	(.L_115 - .L_114)
.L_114:
        /*003c*/ 	.word	0x00000000
        /*0040*/ 	.short	0x0004
        /*0042*/ 	.short	0x0018
        /*0044*/ 	.byte	0x00, 0xf0, 0x11, 0x00


	//----- nvinfo : EIATTR_KPARAM_INFO
	.align		4
.L_115:
        /*0048*/ 	.byte	0x04, 0x17
        /*004a*/ 	.short	(.L_117 - .L_116)
.L_116:
        /*004c*/ 	.word	0x00000000
        /*0050*/ 	.short	0x0003
        /*0052*/ 	.short	0x0014
        /*0054*/ 	.byte	0x00, 0xf0, 0x11, 0x00


	//----- nvinfo : EIATTR_KPARAM_INFO
	.align		4
.L_117:
        /*0058*/ 	.byte	0x04, 0x17
        /*005a*/ 	.short	(.L_119 - .L_118)
.L_118:
        /*005c*/ 	.word	0x00000000
        /*0060*/ 	.short	0x0002
        /*0062*/ 	.short	0x0010
        /*0064*/ 	.byte	0x00, 0xf0, 0x11, 0x00


	//----- nvinfo : EIATTR_KPARAM_INFO
	.align		4
.L_119:
        /*0068*/ 	.byte	0x04, 0x17
        /*006a*/ 	.short	(.L_121 - .L_120)
.L_120:
        /*006c*/ 	.word	0x00000000
        /*0070*/ 	.short	0x0001
        /*0072*/ 	.short	0x0008
        /*0074*/ 	.byte	0x00, 0xf5, 0x21, 0x00


	//----- nvinfo : EIATTR_KPARAM_INFO
	.align		4
.L_121:
        /*0078*/ 	.byte	0x04, 0x17
        /*007a*/ 	.short	(.L_123 - .L_122)
.L_122:
        /*007c*/ 	.word	0x00000000
        /*0080*/ 	.short	0x0000
        /*0082*/ 	.short	0x0000
        /*0084*/ 	.byte	0x00, 0xf5, 0x21, 0x00


	//----- nvinfo : EIATTR_SPARSE_MMA_MASK
	.align		4
.L_123:
        /*0088*/ 	.byte	0x03, 0x50
        /*008a*/ 	.short	0x0000


	//----- nvinfo : EIATTR_MAXREG_COUNT
	.align		4
        /*008c*/ 	.byte	0x03, 0x1b
        /*008e*/ 	.short	0x00ff


	//----- nvinfo : EIATTR_NUM_BARRIERS
	.align		4
        /*0090*/ 	.byte	0x02, 0x4c
        /*0092*/ 	.byte	0x01
	.zero		1


	//----- nvinfo : EIATTR_MERCURY_ISA_VERSION
	.align		4
        /*0094*/ 	.byte	0x03, 0x5f
        /*0096*/ 	.short	0x0101


	//----- nvinfo : EIATTR_VRC_CTA_INIT_COUNT
	.align		4
        /*0098*/ 	.byte	0x02, 0x4a
	.zero		1
	.zero		1


	//----- nvinfo : EIATTR_EXIT_INSTR_OFFSETS
	.align		4
        /*009c*/ 	.byte	0x04, 0x1c
        /*009e*/ 	.short	(.L_125 - .L_124)


	//   ....[0]....
.L_124:
        /*00a0*/ 	.word	0x00000580


	//   ....[1]....
        /*00a4*/ 	.word	0x00000790


	//   ....[2]....
        /*00a8*/ 	.word	0x00000a30


	//----- nvinfo : EIATTR_CBANK_PARAM_SIZE
	.align		4
.L_125:
        /*00ac*/ 	.byte	0x03, 0x19
        /*00ae*/ 	.short	0x0028


	//----- nvinfo : EIATTR_PARAM_CBANK
	.align		4
        /*00b0*/ 	.byte	0x04, 0x0a
        /*00b2*/ 	.short	(.L_127 - .L_126)
	.align		4
.L_126:
        /*00b4*/ 	.word	index@(.nv.constant0._Z23transpose_shmem_kernel3PKfPfiiiiii)
        /*00b8*/ 	.short	0x0380
        /*00ba*/ 	.short	0x0028


	//----- nvinfo : EIATTR_SW_WAR
	.align		4
.L_127:
        /*00bc*/ 	.byte	0x04, 0x36
        /*00be*/ 	.short	(.L_129 - .L_128)
.L_128:
        /*00c0*/ 	.word	0x00000008
.L_129:


//--------------------- .nv.info._Z22transpose_naive_kernelPKfPfiiiiii --------------------------
	.section	.nv.info._Z22transpose_naive_kernelPKfPfiiiiii,"",@"SHT_CUDA_INFO"
	.sectionflags	@""
	.align	4


	//----- nvinfo : EIATTR_CUDA_API_VERSION
	.align		4
        /*0000*/ 	.byte	0x04, 0x37
        /*0002*/ 	.short	(.L_131 - .L_130)
.L_130:
        /*0004*/ 	.word	0x00000082


	//----- nvinfo : EIATTR_KPARAM_INFO
	.align		4
.L_131:
        /*0008*/ 	.byte	0x04, 0x17
        /*000a*/ 	.short	(.L_133 - .L_132)
.L_132:
        /*000c*/ 	.word	0x00000000
        /*0010*/ 	.short	0x0007
        /*0012*/ 	.short	0x0024
        /*0014*/ 	.byte	0x00, 0xf0, 0x11, 0x00


	//----- nvinfo : EIATTR_KPARAM_INFO
	.align		4
.L_133:
        /*0018*/ 	.byte	0x04, 0x17
        /*001a*/ 	.short	(.L_135 - .L_134)
.L_134:
        /*001c*/ 	.word	0x00000000
        /*0020*/ 	.short	0x0006
        /*0022*/ 	.short	0x0020
        /*0024*/ 	.byte	0x00, 0xf0, 0x11, 0x00


	//----- nvinfo : EIATTR_KPARAM_INFO
	.align		4
.L_135:
        /*0028*/ 	.byte	0x04, 0x17
        /*002a*/ 	.short	(.L_137 - .L_136)
.L_136:
        /*002c*/ 	.word	0x00000000
        /*0030*/ 	.short	0x0005
        /*0032*/ 	.short	0x001c
        /*0034*/ 	.byte	0x00, 0xf0, 0x11, 0x00


	//----- nvinfo : EIATTR_KPARAM_INFO
	.align		4
.L_137:
        /*0038*/ 	.byte	0x04, 0x17
        /*003a*/ 	.short	(.L_139 - .L_138)
.L_138:
        /*003c*/ 	.word	0x00000000
        /*0040*/ 	.short	0x0004
        /*0042*/ 	.short	0x0018
        /*0044*/ 	.byte	0x00, 0xf0, 0x11, 0x00


	//----- nvinfo : EIATTR_KPARAM_INFO
	.align		4
.L_139:
        /*0048*/ 	.byte	0x04, 0x17
        /*004a*/ 	.short	(.L_141 - .L_140)
.L_140:
        /*004c*/ 	.word	0x00000000
        /*0050*/ 	.short	0x0003
        /*0052*/ 	.short	0x0014
        /*0054*/ 	.byte	0x00, 0xf0, 0x11, 0x00


	//----- nvinfo : EIATTR_KPARAM_INFO
	.align		4
.L_141:
        /*0058*/ 	.byte	0x04, 0x17
        /*005a*/ 	.short	(.L_143 - .L_142)
.L_142:
        /*005c*/ 	.word	0x00000000
        /*0060*/ 	.short	0x0002
        /*0062*/ 	.short	0x0010
        /*0064*/ 	.byte	0x00, 0xf0, 0x11, 0x00


	//----- nvinfo : EIATTR_KPARAM_INFO
	.align		4
.L_143:
        /*0068*/ 	.byte	0x04, 0x17
        /*006a*/ 	.short	(.L_145 - .L_144)
.L_144:
        /*006c*/ 	.word	0x00000000
        /*0070*/ 	.short	0x0001
        /*0072*/ 	.short	0x0008
        /*0074*/ 	.byte	0x00, 0xf5, 0x21, 0x00


	//----- nvinfo : EIATTR_KPARAM_INFO
	.align		4
.L_145:
        /*0078*/ 	.byte	0x04, 0x17
        /*007a*/ 	.short	(.L_147 - .L_146)
.L_146:
        /*007c*/ 	.word	0x00000000
        /*0080*/ 	.short	0x0000
        /*0082*/ 	.short	0x0000
        /*0084*/ 	.byte	0x00, 0xf5, 0x21, 0x00


	//----- nvinfo : EIATTR_SPARSE_MMA_MASK
	.align		4
.L_147:
        /*0088*/ 	.byte	0x03, 0x50
        /*008a*/ 	.short	0x0000


	//----- nvinfo : EIATTR_MAXREG_COUNT
	.align		4
        /*008c*/ 	.byte	0x03, 0x1b
        /*008e*/ 	.short	0x00ff


	//----- nvinfo : EIATTR_MERCURY_ISA_VERSION
	.align		4
        /*0090*/ 	.byte	0x03, 0x5f
        /*0092*/ 	.short	0x0101


	//----- nvinfo : EIATTR_VRC_CTA_INIT_COUNT
	.align		4
        /*0094*/ 	.byte	0x02, 0x4a
	.zero		1
	.zero		1


	//----- nvinfo : EIATTR_EXIT_INSTR_OFFSETS
	.align		4
        /*0098*/ 	.byte	0x04, 0x1c
        /*009a*/ 	.short	(.L_149 - .L_148)


	//   ....[0]....
.L_148:
        /*009c*/ 	.word	0x00000120


	//   ....[1]....
        /*00a0*/ 	.word	0x00000590


	//----- nvinfo : EIATTR_CBANK_PARAM_SIZE
	.align		4
.L_149:
        /*00a4*/ 	.byte	0x03, 0x19
        /*00a6*/ 	.short	0x0028


	//----- nvinfo : EIATTR_PARAM_CBANK
	.align		4
        /*00a8*/ 	.byte	0x04, 0x0a
        /*00aa*/ 	.short	(.L_151 - .L_150)
	.align		4
.L_150:
        /*00ac*/ 	.word	index@(.nv.constant0._Z22transpose_naive_kernelPKfPfiiiiii)
        /*00b0*/ 	.short	0x0380
        /*00b2*/ 	.short	0x0028


	//----- nvinfo : EIATTR_SW_WAR
	.align		4
.L_151:
        /*00b4*/ 	.byte	0x04, 0x36
        /*00b6*/ 	.short	(.L_153 - .L_152)
.L_152:
        /*00b8*/ 	.word	0x00000008
.L_153:


//--------------------- .nv.info._Z11copy_kernelPKfPfiiiiii --------------------------
	.section	.nv.info._Z11copy_kernelPKfPfiiiiii,"",@"SHT_CUDA_INFO"
	.sectionflags	@""
	.align	4


	//----- nvinfo : EIATTR_CUDA_API_VERSION
	.align		4
        /*0000*/ 	.byte	0x04, 0x37
        /*0002*/ 	.short	(.L_155 - .L_154)
.L_154:
        /*0004*/ 	.word	0x00000082


	//----- nvinfo : EIATTR_KPARAM_INFO
	.align		4
.L_155:
        /*0008*/ 	.byte	0x04, 0x17
        /*000a*/ 	.short	(.L_157 - .L_156)
.L_156:
        /*000c*/ 	.word	0x00000000
        /*0010*/ 	.short	0x0007
        /*0012*/ 	.short	0x0024
        /*0014*/ 	.byte	0x00, 0xf0, 0x11, 0x00


	//----- nvinfo : EIATTR_KPARAM_INFO
	.align		4
.L_157:
        /*0018*/ 	.byte	0x04, 0x17
        /*001a*/ 	.short	(.L_159 - .L_158)
.L_158:
        /*001c*/ 	.word	0x00000000
        /*0020*/ 	.short	0x0006
        /*0022*/ 	.short	0x0020
        /*0024*/ 	.byte	0x00, 0xf0, 0x11, 0x00


	//----- nvinfo : EIATTR_KPARAM_INFO
	.align		4
.L_159:
        /*0028*/ 	.byte	0x04, 0x17
        /*002a*/ 	.short	(.L_161 - .L_160)
.L_160:
        /*002c*/ 	.word	0x00000000
        /*0030*/ 	.short	0x0005
        /*0032*/ 	.short	0x001c
        /*0034*/ 	.byte	0x00, 0xf0, 0x11, 0x00


	//----- nvinfo : EIATTR_KPARAM_INFO
	.align		4
.L_161:
        /*0038*/ 	.byte	0x04, 0x17
        /*003a*/ 	.short	(.L_163 - .L_162)
.L_162:
        /*003c*/ 	.word	0x00000000
        /*0040*/ 	.short	0x0004
        /*0042*/ 	.short	0x0018
        /*0044*/ 	.byte	0x00, 0xf0, 0x11, 0x00


	//----- nvinfo : EIATTR_KPARAM_INFO
	.align		4
.L_163:
        /*0048*/ 	.byte	0x04, 0x17
        /*004a*/ 	.short	(.L_165 - .L_164)
.L_164:
        /*004c*/ 	.word	0x00000000
        /*0050*/ 	.short	0x0003
        /*0052*/ 	.short	0x0014
        /*0054*/ 	.byte	0x00, 0xf0, 0x11, 0x00


	//----- nvinfo : EIATTR_KPARAM_INFO
	.align		4
.L_165:
        /*0058*/ 	.byte	0x04, 0x17
        /*005a*/ 	.short	(.L_167 - .L_166)
.L_166:
        /*005c*/ 	.word	0x00000000
        /*0060*/ 	.short	0x0002
        /*0062*/ 	.short	0x0010
        /*0064*/ 	.byte	0x00, 0xf0, 0x11, 0x00


	//----- nvinfo : EIATTR_KPARAM_INFO
	.align		4
.L_167:
        /*0068*/ 	.byte	0x04, 0x17
        /*006a*/ 	.short	(.L_169 - .L_168)
.L_168:
        /*006c*/ 	.word	0x00000000
        /*0070*/ 	.short	0x0001
        /*0072*/ 	.short	0x0008
        /*0074*/ 	.byte	0x00, 0xf5, 0x21, 0x00


	//----- nvinfo : EIATTR_KPARAM_INFO
	.align		4
.L_169:
        /*0078*/ 	.byte	0x04, 0x17
        /*007a*/ 	.short	(.L_171 - .L_170)
.L_170:
        /*007c*/ 	.word	0x00000000
        /*0080*/ 	.short	0x0000
        /*0082*/ 	.short	0x0000
        /*0084*/ 	.byte	0x00, 0xf5, 0x21, 0x00


	//----- nvinfo : EIATTR_SPARSE_MMA_MASK
	.align		4
.L_171:
        /*0088*/ 	.byte	0x03, 0x50
        /*008a*/ 	.short	0x0000


	//----- nvinfo : EIATTR_MAXREG_COUNT
	.align		4
        /*008c*/ 	.byte	0x03, 0x1b
        /*008e*/ 	.short	0x00ff


	//----- nvinfo : EIATTR_MERCURY_ISA_VERSION
	.align		4
        /*0090*/ 	.byte	0x03, 0x5f
        /*0092*/ 	.short	0x0101


	//----- nvinfo : EIATTR_VRC_CTA_INIT_COUNT
	.align		4
        /*0094*/ 	.byte	0x02, 0x4a
	.zero		1
	.zero		1


	//----- nvinfo : EIATTR_EXIT_INSTR_OFFSETS
	.align		4
        /*0098*/ 	.byte	0x04, 0x1c
        /*009a*/ 	.short	(.L_173 - .L_172)


	//   ....[0]....
.L_172:
        /*009c*/ 	.word	0x00000120


	//   ....[1]....
        /*00a0*/ 	.word	0x000001c0


	//----- nvinfo : EIATTR_CBANK_PARAM_SIZE
	.align		4
.L_173:
        /*00a4*/ 	.byte	0x03, 0x19
        /*00a6*/ 	.short	0x0028


	//----- nvinfo : EIATTR_PARAM_CBANK
	.align		4
        /*00a8*/ 	.byte	0x04, 0x0a
        /*00aa*/ 	.short	(.L_175 - .L_174)
	.align		4
.L_174:
        /*00ac*/ 	.word	index@(.nv.constant0._Z11copy_kernelPKfPfiiiiii)
        /*00b0*/ 	.short	0x0380
        /*00b2*/ 	.short	0x0028


	//----- nvinfo : EIATTR_SW_WAR
	.align		4
.L_175:
        /*00b4*/ 	.byte	0x04, 0x36
        /*00b6*/ 	.short	(.L_177 - .L_176)
.L_176:
        /*00b8*/ 	.word	0x00000008
.L_177:


//--------------------- .nv.info._Z23matrix_transpose_kernelPKfPfii --------------------------
	.section	.nv.info._Z23matrix_transpose_kernelPKfPfii,"",@"SHT_CUDA_INFO"
	.sectionflags	@""
	.align	4


	//----- nvinfo : EIATTR_CUDA_API_VERSION
	.align		4
        /*0000*/ 	.byte	0x04, 0x37
        /*0002*/ 	.short	(.L_179 - .L_178)
.L_178:
        /*0004*/ 	.word	0x00000082


	//----- nvinfo : EIATTR_KPARAM_INFO
	.align		4
.L_179:
        /*0008*/ 	.byte	0x04, 0x17
        /*000a*/ 	.short	(.L_181 - .L_180)
.L_180:
        /*000c*/ 	.word	0x00000000
        /*0010*/ 	.short	0x0003
        /*0012*/ 	.short	0x0014
        /*0014*/ 	.byte	0x00, 0xf0, 0x11, 0x00


	//----- nvinfo : EIATTR_KPARAM_INFO
	.align		4
.L_181:
        /*0018*/ 	.byte	0x04, 0x17
        /*001a*/ 	.short	(.L_183 - .L_182)
.L_182:
        /*001c*/ 	.word	0x00000000
        /*0020*/ 	.short	0x0002
        /*0022*/ 	.short	0x0010
        /*0024*/ 	.byte	0x00, 0xf0, 0x11, 0x00


	//----- nvinfo : EIATTR_KPARAM_INFO
	.align		4
.L_183:
        /*0028*/ 	.byte	0x04, 0x17
        /*002a*/ 	.short	(.L_185 - .L_184)
.L_184:
        /*002c*/ 	.word	0x00000000
        /*0030*/ 	.short	0x0001
        /*0032*/ 	.short	0x0008
        /*0034*/ 	.byte	0x00, 0xf5, 0x21, 0x00


	//----- nvinfo : EIATTR_KPARAM_INFO
	.align		4
.L_185:
        /*0038*/ 	.byte	0x04, 0x17
        /*003a*/ 	.short	(.L_187 - .L_186)
.L_186:
        /*003c*/ 	.word	0x00000000
        /*0040*/ 	.short	0x0000
        /*0042*/ 	.short	0x0000
        /*0044*/ 	.byte	0x00, 0xf5, 0x21, 0x00


	//----- nvinfo : EIATTR_SPARSE_MMA_MASK
	.align		4
.L_187:
        /*0048*/ 	.byte	0x03, 0x50
        /*004a*/ 	.short	0x0000


	//----- nvinfo : EIATTR_MAXREG_COUNT
	.align		4
        /*004c*/ 	.byte	0x03, 0x1b
        /*004e*/ 	.short	0x00ff


	//----- nvinfo : EIATTR_NUM_BARRIERS
	.align		4
        /*0050*/ 	.byte	0x02, 0x4c
        /*0052*/ 	.byte	0x01
	.zero		1


	//----- nvinfo : EIATTR_MERCURY_ISA_VERSION
	.align		4
        /*0054*/ 	.byte	0x03, 0x5f
        /*0056*/ 	.short	0x0101


	//----- nvinfo : EIATTR_VRC_CTA_INIT_COUNT
	.align		4
        /*0058*/ 	.byte	0x02, 0x4a
	.zero		1
	.zero		1


	//----- nvinfo : EIATTR_EXIT_INSTR_OFFSETS
	.align		4
        /*005c*/ 	.byte	0x04, 0x1c
        /*005e*/ 	.short	(.L_189 - .L_188)


	//   ....[0]....
.L_188:
        /*0060*/ 	.word	0x000001a0


	//   ....[1]....
        /*0064*/ 	.word	0x00000250


	//----- nvinfo : EIATTR_CBANK_PARAM_SIZE
	.align		4
.L_189:
        /*0068*/ 	.byte	0x03, 0x19
        /*006a*/ 	.short	0x0018


	//----- nvinfo : EIATTR_PARAM_CBANK
	.align		4
        /*006c*/ 	.byte	0x04, 0x0a
        /*006e*/ 	.short	(.L_191 - .L_190)
	.align		4
.L_190:
        /*0070*/ 	.word	index@(.nv.constant0._Z23matrix_transpose_kernelPKfPfii)
        /*0074*/ 	.short	0x0380
        /*0076*/ 	.short	0x0018


	//----- nvinfo : EIATTR_SW_WAR
	.align		4
.L_191:
        /*0078*/ 	.byte	0x04, 0x36
        /*007a*/ 	.short	(.L_193 - .L_192)
.L_192:
        /*007c*/ 	.word	0x00000008
.L_193:


//--------------------- .nv.callgraph             --------------------------
	.section	.nv.callgraph,"",@"SHT_CUDA_CALLGRAPH"
	.align	4
	.sectionentsize	8
	.align		4
        /*0000*/ 	.word	0x00000000
	.align		4
        /*0004*/ 	.word	0xffffffff
	.align		4
        /*0008*/ 	.word	0x00000000
	.align		4
        /*000c*/ 	.word	0xfffffffe
	.align		4
        /*0010*/ 	.word	0x00000000
	.align		4
        /*0014*/ 	.word	0xfffffffd
	.align		4
        /*0018*/ 	.word	0x00000000
	.align		4
        /*001c*/ 	.word	0xfffffffc


//--------------------- .text._Z14kTranspose_shmPKfPfii --------------------------
	.section	.text._Z14kTranspose_shmPKfPfii,"ax",@progbits
	.align	128
        .global         _Z14kTranspose_shmPKfPfii
        .type           _Z14kTranspose_shmPKfPfii,@function
        .size           _Z14kTranspose_shmPKfPfii,(.L_x_7 - _Z14kTranspose_shmPKfPfii)
        .other          _Z14kTranspose_shmPKfPfii,@"STO_CUDA_ENTRY STV_DEFAULT"
_Z14kTranspose_shmPKfPfii:
.text._Z14kTranspose_shmPKfPfii:
[----:B------:R-:W-:Y:S01]  /*0000*/  LDC R1, c[0x0][0x37c] ;  /* 0x0000df00ff017b82 */ /* 0x000fe20000000800 */
[----:B------:R-:W0:Y:S01]  /*0010*/  S2R R7, SR_CTAID.Y ;  /* 0x0000000000077919 */ /* 0x000e220000002600 */
[----:B------:R-:W1:Y:S01]  /*0020*/  LDCU.64 UR8, c[0x0][0x390] ;  /* 0x00007200ff0877ac */ /* 0x000e620008000a00 */
[----:B------:R-:W0:Y:S01]  /*0030*/  S2R R9, SR_TID.Y ;  /* 0x0000000000097919 */ /* 0x000e220000002200 */
[----:B------:R-:W2:Y:S01]  /*0040*/  LDCU.64 UR6, c[0x0][0x358] ;  /* 0x00006b00ff0677ac */ /* 0x000ea20008000a00 */
[----:B------:R-:W3:Y:S01]  /*0050*/  S2R R11, SR_TID.X ;  /* 0x00000000000b7919 */ /* 0x000ee20000002100 */
[----:B------:R-:W3:Y:S01]  /*0060*/  S2R R4, SR_CTAID.X ;  /* 0x0000000000047919 */ /* 0x000ee20000002500 */
[----:B0-----:R-:W-:-:S05]  /*0070*/  IMAD R0, R7, 0x2, R9 ;  /* 0x0000000207007824 */ /* 0x001fca00078e0209 */
[----:B-1----:R-:W-:Y:S01]  /*0080*/  ISETP.GE.AND P0, PT, R0, UR8, PT ;  /* 0x0000000800007c0c */ /* 0x002fe2000bf06270 */
[----:B---3--:R-:W-:-:S05]  /*0090*/  IMAD R5, R4, 0x2, R11 ;  /* 0x0000000204057824 */ /* 0x008fca00078e020b */
[----:B------:R-:W-:-:S13]  /*00a0*/  ISETP.GE.OR P0, PT, R5, UR9, P0 ;  /* 0x0000000905007c0c */ /* 0x000fda0008706670 */
[----:B------:R-:W0:Y:S01]  /*00b0*/  @!P0 LDC.64 R2, c[0x0][0x380] ;  /* 0x0000e000ff028b82 */ /* 0x000e220000000a00 */
[----:B------:R-:W-:-:S04]  /*00c0*/  @!P0 IMAD R5, R0, UR9, R5 ;  /* 0x0000000900058c24 */ /* 0x000fc8000f8e0205 */
[----:B0-----:R-:W-:-:S06]  /*00d0*/  @!P0 IMAD.WIDE R2, R5, 0x4, R2 ;  /* 0x0000000405028825 */ /* 0x001fcc00078e0202 */
[----:B--2---:R-:W2:Y:S01]  /*00e0*/  @!P0 LDG.E R2, desc[UR6][R2.64] ;  /* 0x0000000602028981 */ /* 0x004ea2000c1e1900 */
[----:B------:R-:W-:Y:S01]  /*00f0*/  @!P0 MOV R0, 0x400 ;  /* 0x0000040000008802 */ /* 0x000fe20000000f00 */
[----:B------:R-:W-:Y:S01]  /*0100*/  IMAD R7, R7, 0x2, R11 ;  /* 0x0000000207077824 */ /* 0x000fe200078e020b */
[----:B------:R-:W-:Y:S01]  /*0110*/  LEA R4, R4, R9, 0x1 ;  /* 0x0000000904047211 */ /* 0x000fe200078e08ff */
[----:B------:R-:W0:Y:S03]  /*0120*/  @!P0 S2R R5, SR_CgaCtaId ;  /* 0x0000000000058919 */ /* 0x000e260000008800 */
[----:B------:R-:W-:-:S04]  /*0130*/  ISETP.GE.AND P1, PT, R4, UR9, PT ;  /* 0x0000000904007c0c */ /* 0x000fc8000bf26270 */
[----:B------:R-:W-:Y:S02]  /*0140*/  ISETP.GE.OR P1, PT, R7, UR8, P1 ;  /* 0x0000000807007c0c */ /* 0x000fe40008f26670 */
[----:B0-----:R-:W-:-:S04]  /*0150*/  @!P0 LEA R0, R5, R0, 0x18 ;  /* 0x0000000005008211 */ /* 0x001fc800078ec0ff */
[----:B------:R-:W-:-:S05]  /*0160*/  @!P0 LEA R0, R9, R0, 0x3 ;  /* 0x0000000009008211 */ /* 0x000fca00078e18ff */
[----:B------:R-:W-:-:S05]  /*0170*/  @!P0 IMAD R5, R11, 0x4, R0 ;  /* 0x000000040b058824 */ /* 0x000fca00078e0200 */
[----:B--2---:R0:W-:Y:S01]  /*0180*/  @!P0 STS [R5], R2 ;  /* 0x0000000205008388 */ /* 0x0041e20000000800 */
[----:B------:R-:W-:Y:S06]  /*0190*/  BAR.SYNC.DEFER_BLOCKING 0x0 ;  /* 0x0000000000007b1d */ /* 0x000fec0000010000 */
[----:B------:R-:W-:Y:S05]  /*01a0*/  @P1 EXIT ;  /* 0x000000000000194d */ /* 0x000fea0003800000 */
[----:B------:R-:W1:Y:S01]  /*01b0*/  S2UR UR5, SR_CgaCtaId ;  /* 0x00000000000579c3 */ /* 0x000e620000008800 */
[----:B------:R-:W-:Y:S01]  /*01c0*/  UMOV UR4, 0x400 ;  /* 0x0000040000047882 */ /* 0x000fe20000000000 */
[----:B------:R-:W-:-:S06]  /*01d0*/  IMAD R7, R4, UR8, R7 ;  /* 0x0000000804077c24 */ /* 0x000fcc000f8e0207 */
[----:B0-----:R-:W0:Y:S01]  /*01e0*/  LDC.64 R2, c[0x0][0x388] ;  /* 0x0000e200ff027b82 */ /* 0x001e220000000a00 */
[----:B-1----:R-:W-:-:S06]  /*01f0*/  ULEA UR4, UR5, UR4, 0x18 ;  /* 0x0000000405047291 */ /* 0x002fcc000f8ec0ff */
[----:B------:R-:W-:Y:S01]  /*0200*/  LEA R0, R11, UR4, 0x3 ;  /* 0x000000040b007c11 */ /* 0x000fe2000f8e18ff */
[----:B0-----:R-:W-:-:S03]  /*0210*/  IMAD.WIDE R2, R7, 0x4, R2 ;  /* 0x0000000407027825 */ /* 0x001fc600078e0202 */
[----:B------:R-:W-:-:S05]  /*0220*/  LEA R0, R9, R0, 0x2 ;  /* 0x0000000009007211 */ /* 0x000fca00078e10ff */
[----:B------:R-:W0:Y:S04]  /*0230*/  LDS R5, [R0] ;  /* 0x0000000000057984 */ /* 0x000e280000000800 */
[----:B0-----:R-:W-:Y:S01]  /*0240*/  STG.E desc[UR6][R2.64], R5 ;  /* 0x0000000502007986 */ /* 0x001fe2000c101906 */
[----:B------:R-:W-:Y:S05]  /*0250*/  EXIT ;  /* 0x000000000000794d */ /* 0x000fea0003800000 */
.L_x_0:
[----:B------:R-:W-:-:S00]  /*0260*/  BRA `(.L_x_0) ;  /* 0xfffffffc00fc7947 */ /* 0x000fc0000383ffff */
[----:B------:R-:W-:-:S00]  /*0270*/  NOP ;  /* 0x0000000000007918 */ /* 0x000fc00000000000 */
        /* <DEDUP_REMOVED lines=8> */
.L_x_7:


//--------------------- .text._Z22transpose_shmem_kernelPKfPfiiiiii --------------------------
	.section	.text._Z22transpose_shmem_kernelPKfPfiiiiii,"ax",@progbits
	.align	128
        .global         _Z22transpose_shmem_kernelPKfPfiiiiii
        .type           _Z22transpose_shmem_kernelPKfPfiiiiii,@function
        .size           _Z22transpose_shmem_kernelPKfPfiiiiii,(.L_x_8 - _Z22transpose_shmem_kernelPKfPfiiiiii)
        .other          _Z22transpose_shmem_kernelPKfPfiiiiii,@"STO_CUDA_ENTRY STV_DEFAULT"
_Z22transpose_shmem_kernelPKfPfiiiiii:
.text._Z22transpose_shmem_kernelPKfPfiiiiii:
[----:B------:R-:W0:Y:S01]  /*0000*/  LDC R1, c[0x0][0x37c] ;  /* 0x0000df00ff017b82 */ /* 0x000e220000000800 */
[----:B------:R-:W1:Y:S07]  /*0010*/  S2R R11, SR_CTAID.Y ;  /* 0x00000000000b7919 */ /* 0x000e6e0000002600 */
[----:B------:R-:W2:Y:S01]  /*0020*/  LDC.64 R6, c[0x0][0x390] ;  /* 0x0000e400ff067b82 */ /* 0x000ea20000000a00 */
[----:B0-----:R-:W-:Y:S01]  /*0030*/  VIADD R1, R1, 0xffffffe8 ;  /* 0xffffffe801017836 */ /* 0x001fe20000000000 */
[----:B------:R-:W1:Y:S01]  /*0040*/  S2R R2, SR_TID.Y ;  /* 0x0000000000027919 */ /* 0x000e620000002200 */
[----:B------:R-:W0:Y:S05]  /*0050*/  S2R R9, SR_TID.Z ;  /* 0x0000000000097919 */ /* 0x000e2a0000002300 */
[----:B------:R-:W3:Y:S01]  /*0060*/  LDC R5, c[0x0][0x398] ;  /* 0x0000e600ff057b82 */ /* 0x000ee20000000800 */
[----:B------:R-:W0:Y:S01]  /*0070*/  S2R R10, SR_CTAID.Z ;  /* 0x00000000000a7919 */ /* 0x000e220000002700 */
[----:B------:R-:W4:Y:S06]  /*0080*/  S2R R22, SR_CTAID.X ;  /* 0x0000000000167919 */ /* 0x000f2c0000002500 */
[----:B------:R-:W5:Y:S01]  /*0090*/  LDC R20, c[0x0][0x39c] ;  /* 0x0000e700ff147b82 */ /* 0x000f620000000800 */
[----:B------:R-:W4:Y:S07]  /*00a0*/  S2R R3, SR_TID.X ;  /* 0x0000000000037919 */ /* 0x000f2e0000002100 */
[----:B------:R-:W4:Y:S01]  /*00b0*/  LDC.64 R12, c[0x0][0x3a0] ;  /* 0x0000e800ff0c7b82 */ /* 0x000f220000000a00 */
[----:B------:R-:W4:Y:S01]  /*00c0*/  LDCU.64 UR6, c[0x0][0x358] ;  /* 0x00006b00ff0677ac */ /* 0x000f220008000a00 */
[----:B--2---:R-:W-:Y:S01]  /*00d0*/  IMAD.MOV.U32 R4, RZ, RZ, R7 ;  /* 0x000000ffff047224 */ /* 0x004fe200078e0007 */
[----:B------:R2:W-:Y:S04]  /*00e0*/  STL [R1+0xc], R6 ;  /* 0x00000c0601007387 */ /* 0x0005e80000100800 */
[----:B---3--:R3:W-:Y:S01]  /*00f0*/  STL.64 [R1+0x10], R4 ;  /* 0x0000100401007387 */ /* 0x0087e20000100a00 */
[----:B-1----:R-:W-:-:S05]  /*0100*/  IMAD R24, R11, 0x2, R2 ;  /* 0x000000020b187824 */ /* 0x002fca00078e0202 */
[----:B------:R-:W-:Y:S02]  /*0110*/  ISETP.GE.AND P0, PT, R24, R7, PT ;  /* 0x000000071800720c */ /* 0x000fe40003f06270 */
[----:B-----5:R-:W-:Y:S02]  /*0120*/  LEA R20, R20, R1, 0x2 ;  /* 0x0000000114147211 */ /* 0x020fe400078e10ff */
[----:B0-----:R-:W-:-:S04]  /*0130*/  LEA R14, R10, R9, 0x1 ;  /* 0x000000090a0e7211 */ /* 0x001fc800078e08ff */
[----:B------:R-:W-:Y:S01]  /*0140*/  ISETP.GE.OR P0, PT, R14, R6, P0 ;  /* 0x000000060e00720c */ /* 0x000fe20000706670 */
[----:B----4-:R-:W-:Y:S01]  /*0150*/  IMAD R21, R13, 0x4, R1 ;  /* 0x000000040d157824 */ /* 0x010fe200078e0201 */
[----:B------:R-:W-:Y:S01]  /*0160*/  LEA R17, R12, R1, 0x2 ;  /* 0x000000010c117211 */ /* 0x000fe200078e10ff */
[----:B------:R-:W-:Y:S01]  /*0170*/  IMAD R26, R22, 0x2, R3 ;  /* 0x00000002161a7824 */ /* 0x000fe200078e0203 */
[----:B------:R-:W4:Y:S04]  /*0180*/  LDL R12, [R20+0xc] ;  /* 0x00000c00140c7983 */ /* 0x000f280000100800 */
[----:B------:R-:W-:Y:S01]  /*0190*/  ISETP.GE.OR P0, PT, R26, R5, P0 ;  /* 0x000000051a00720c */ /* 0x000fe20000706670 */
[----:B------:R-:W5:Y:S04]  /*01a0*/  LDL R8, [R17+0xc] ;  /* 0x00000c0011087983 */ /* 0x000f680000100800 */
[----:B------:R-:W4:Y:S08]  /*01b0*/  LDL R0, [R21+0xc] ;  /* 0x00000c0015007983 */ /* 0x000f300000100800 */
[----:B------:R-:W0:Y:S01]  /*01c0*/  @!P0 LDC.64 R18, c[0x0][0x380] ;  /* 0x0000e000ff128b82 */ /* 0x000e220000000a00 */
[----:B------:R-:W-:-:S04]  /*01d0*/  @!P0 IMAD R14, R14, R7, R24 ;  /* 0x000000070e0e8224 */ /* 0x000fc800078e0218 */
[----:B------:R-:W-:Y:S01]  /*01e0*/  @!P0 IMAD R14, R14, R5, R26 ;  /* 0x000000050e0e8224 */ /* 0x000fe200078e021a */
[----:B------:R1:W-:Y:S04]  /*01f0*/  STL.64 [R1], R10 ;  /* 0x0000000a01007387 */ /* 0x0003e80000100a00 */
[----:B------:R0:W-:Y:S04]  /*0200*/  STL [R1+0x8], R22 ;  /* 0x0000081601007387 */ /* 0x0001e80000100800 */
[----:B------:R-:W5:Y:S04]  /*0210*/  LDL R13, [R17] ;  /* 0x00000000110d7983 */ /* 0x000f680000100800 */
[----:B------:R-:W4:Y:S04]  /*0220*/  LDL R16, [R20] ;  /* 0x0000000014107983 */ /* 0x000f280000100800 */
[----:B--2---:R-:W1:Y:S01]  /*0230*/  LDL R6, [R21] ;  /* 0x0000000015067983 */ /* 0x004e620000100800 */
[----:B0-----:R-:W-:-:S06]  /*0240*/  @!P0 IMAD.WIDE R14, R14, 0x4, R18 ;  /* 0x000000040e0e8825 */ /* 0x001fcc00078e0212 */
[----:B------:R-:W2:Y:S01]  /*0250*/  @!P0 LDG.E R14, desc[UR6][R14.64] ;  /* 0x000000060e0e8981 */ /* 0x000ea2000c1e1900 */
[----:B---3--:R-:W0:Y:S01]  /*0260*/  @!P0 S2R R5, SR_CgaCtaId ;  /* 0x0000000000058919 */ /* 0x008e220000008800 */
[----:B------:R-:W-:-:S04]  /*0270*/  @!P0 MOV R4, 0x400 ;  /* 0x0000040000048802 */ /* 0x000fc80000000f00 */
[----:B0-----:R-:W-:-:S04]  /*0280*/  @!P0 LEA R4, R5, R4, 0x18 ;  /* 0x0000000405048211 */ /* 0x001fc800078ec0ff */
[----:B------:R-:W-:-:S04]  /*0290*/  @!P0 LEA R5, R9, R4, 0x4 ;  /* 0x0000000409058211 */ /* 0x000fc800078e20ff */
[----:B------:R-:W-:-:S05]  /*02a0*/  @!P0 LEA R4, R2, R5, 0x3 ;  /* 0x0000000502048211 */ /* 0x000fca00078e18ff */
[----:B------:R-:W-:Y:S01]  /*02b0*/  @!P0 IMAD R5, R3, 0x4, R4 ;  /* 0x0000000403058824 */ /* 0x000fe200078e0204 */
[----:B-----5:R-:W-:Y:S01]  /*02c0*/  LEA R13, R13, R2, 0x1 ;  /* 0x000000020d0d7211 */ /* 0x020fe200078e08ff */
[----:B----4-:R-:W-:-:S03]  /*02d0*/  IMAD R7, R16, 0x2, R9 ;  /* 0x0000000210077824 */ /* 0x010fc600078e0209 */
[----:B------:R-:W-:Y:S01]  /*02e0*/  ISETP.GE.AND P1, PT, R13, R8, PT ;  /* 0x000000080d00720c */ /* 0x000fe20003f26270 */
[----:B-1----:R-:W-:Y:S01]  /*02f0*/  IMAD R11, R6, 0x2, R3 ;  /* 0x00000002060b7824 */ /* 0x002fe200078e0203 */
[----:B--2---:R0:W-:Y:S01]  /*0300*/  @!P0 STS [R5], R14 ;  /* 0x0000000e05008388 */ /* 0x0041e20000000800 */
[----:B------:R-:W-:Y:S01]  /*0310*/  BAR.SYNC.DEFER_BLOCKING 0x0 ;  /* 0x0000000000007b1d */ /* 0x000fe20000010000 */
[----:B------:R-:W-:-:S04]  /*0320*/  ISETP.GE.OR P1, PT, R7, R12, P1 ;  /* 0x0000000c0700720c */ /* 0x000fc80000f26670 */
[----:B------:R-:W-:-:S13]  /*0330*/  ISETP.GE.OR P1, PT, R11, R0, P1 ;  /* 0x000000000b00720c */ /* 0x000fda0000f26670 */
[----:B0-----:R-:W-:Y:S05]  /*0340*/  @P1 EXIT ;  /* 0x000000000000194d */ /* 0x001fea0003800000 */
[----:B------:R0:W-:Y:S04]  /*0350*/  STL.64 [R1+0x10], R2 ;  /* 0x0000100201007387 */ /* 0x0001e80000100a00 */
[----:B------:R-:W-:Y:S04]  /*0360*/  STL [R1+0xc], R9 ;  /* 0x00000c0901007387 */ /* 0x000fe80000100800 */
[----:B------:R-:W2:Y:S01]  /*0370*/  LDL R4, [R20+0xc] ;  /* 0x00000c0014047983 */ /* 0x000ea20000100800 */
[----:B------:R-:W1:Y:S01]  /*0380*/  S2UR UR5, SR_CgaCtaId ;  /* 0x00000000000579c3 */ /* 0x000e620000008800 */
[----:B------:R-:W-:-:S07]  /*0390*/  UMOV UR4, 0x400 ;  /* 0x0000040000047882 */ /* 0x000fce0000000000 */
[----:B0-----:R-:W0:Y:S01]  /*03a0*/  LDC.64 R2, c[0x0][0x388] ;  /* 0x0000e200ff027b82 */ /* 0x001e220000000a00 */
[----:B--2---:R-:W-:Y:S04]  /*03b0*/  STL [R1], R4 ;  /* 0x0000000401007387 */ /* 0x004fe80000100800 */
[----:B------:R-:W2:Y:S04]  /*03c0*/  LDL R6, [R17+0xc] ;  /* 0x00000c0011067983 */ /* 0x000ea80000100800 */
[----:B--2---:R-:W-:Y:S04]  /*03d0*/  STL [R1+0x4], R6 ;  /* 0x0000040601007387 */ /* 0x004fe80000100800 */
[----:B------:R-:W2:Y:S01]  /*03e0*/  LDL R10, [R21+0xc] ;  /* 0x00000c00150a7983 */ /* 0x000ea20000100800 */
[----:B-1----:R-:W-:-:S03]  /*03f0*/  ULEA UR4, UR5, UR4, 0x18 ;  /* 0x0000000405047291 */ /* 0x002fc6000f8ec0ff */
[----:B--2---:R-:W-:Y:S04]  /*0400*/  STL [R1+0x8], R10 ;  /* 0x0000080a01007387 */ /* 0x004fe80000100800 */
[----:B------:R-:W2:Y:S04]  /*0410*/  LDL R5, [R20] ;  /* 0x0000000014057983 */ /* 0x000ea80000100800 */
[----:B------:R-:W3:Y:S04]  /*0420*/  LDL R12, [R17] ;  /* 0x00000000110c7983 */ /* 0x000ee80000100800 */
[----:B------:R-:W4:Y:S01]  /*0430*/  LDL R14, [R21] ;  /* 0x00000000150e7983 */ /* 0x000f220000100800 */
[----:B------:R-:W-:-:S04]  /*0440*/  IMAD R7, R8, R7, R13 ;  /* 0x0000000708077224 */ /* 0x000fc800078e020d */
[----:B------:R-:W-:-:S04]  /*0450*/  IMAD R7, R0, R7, R11 ;  /* 0x0000000700077224 */ /* 0x000fc800078e020b */
[----:B0-----:R-:W-:Y:S01]  /*0460*/  IMAD.WIDE R2, R7, 0x4, R2 ;  /* 0x0000000407027825 */ /* 0x001fe200078e0202 */
[----:B--2---:R-:W-:-:S04]  /*0470*/  LEA R5, R5, UR4, 0x4 ;  /* 0x0000000405057c11 */ /* 0x004fc8000f8e20ff */
[----:B---3--:R-:W-:-:S05]  /*0480*/  LEA R5, R12, R5, 0x3 ;  /* 0x000000050c057211 */ /* 0x008fca00078e18ff */
[----:B----4-:R-:W-:-:S06]  /*0490*/  IMAD R5, R14, 0x4, R5 ;  /* 0x000000040e057824 */ /* 0x010fcc00078e0205 */
[----:B------:R-:W0:Y:S04]  /*04a0*/  LDS R5, [R5] ;  /* 0x0000000005057984 */ /* 0x000e280000000800 */
[----:B0-----:R-:W-:Y:S01]  /*04b0*/  STG.E desc[UR6][R2.64], R5 ;  /* 0x0000000502007986 */ /* 0x001fe2000c101906 */
[----:B------:R-:W-:Y:S05]  /*04c0*/  EXIT ;  /* 0x000000000000794d */ /* 0x000fea0003800000 */
.L_x_1:
        /* <DEDUP_REMOVED lines=11> */
.L_x_8:


//--------------------- .text._Z23transpose_shmem_kernel2PKfPfiiiiii --------------------------
	.section	.text._Z23transpose_shmem_kernel2PKfPfiiiiii,"ax",@progbits
	.align	128
        .global         _Z23transpose_shmem_kernel2PKfPfiiiiii
        .type           _Z23transpose_shmem_kernel2PKfPfiiiiii,@function
        .size           _Z23transpose_shmem_kernel2PKfPfiiiiii,(.L_x_9 - _Z23transpose_shmem_kernel2PKfPfiiiiii)
        .other          _Z23transpose_shmem_kernel2PKfPfiiiiii,@"STO_CUDA_ENTRY STV_DEFAULT"
_Z23transpose_shmem_kernel2PKfPfiiiiii:
.text._Z23transpose_shmem_kernel2PKfPfiiiiii:
[----:B------:R-:W-:Y:S01]  /*0000*/  LDC R1, c[0x0][0x37c] ;  /* 0x0000df00ff017b82 */ /* 0x000fe20000000800 */
[----:B------:R-:W0:Y:S01]  /*0010*/  S2R R8, SR_CTAID.Y ;  /* 0x0000000000087919 */ /* 0x000e220000002600 */
[----:B------:R-:W1:Y:S01]  /*0020*/  LDCU.64 UR8, c[0x0][0x390] ;  /* 0x00007200ff0877ac */ /* 0x000e620008000a00 */
[----:B------:R-:W0:Y:S01]  /*0030*/  S2R R11, SR_TID.Y ;  /* 0x00000000000b7919 */ /* 0x000e220000002200 */
[----:B------:R-:W2:Y:S01]  /*0040*/  LDCU UR10, c[0x0][0x398] ;  /* 0x00007300ff0a77ac */ /* 0x000ea20008000800 */
[----:B------:R-:W3:Y:S01]  /*0050*/  S2R R9, SR_TID.Z ;  /* 0x0000000000097919 */ /* 0x000ee20000002300 */
[----:B------:R-:W4:Y:S01]  /*0060*/  LDCU.64 UR6, c[0x0][0x358] ;  /* 0x00006b00ff0677ac */ /* 0x000f220008000a00 */
[----:B------:R-:W3:Y:S01]  /*0070*/  S2R R6, SR_CTAID.Z ;  /* 0x0000000000067919 */ /* 0x000ee20000002700 */
[----:B------:R-:W5:Y:S01]  /*0080*/  S2R R13, SR_TID.X ;  /* 0x00000000000d7919 */ /* 0x000f620000002100 */
[----:B------:R-:W5:Y:S01]  /*0090*/  S2R R10, SR_CTAID.X ;  /* 0x00000000000a7919 */ /* 0x000f620000002500 */
[----:B0-----:R-:W-:-:S05]  /*00a0*/  IMAD R5, R8, 0x2, R11 ;  /* 0x0000000208057824 */ /* 0x001fca00078e020b */
[----:B-1----:R-:W-:Y:S01]  /*00b0*/  ISETP.GE.AND P0, PT, R5, UR9, PT ;  /* 0x0000000905007c0c */ /* 0x002fe2000bf06270 */
[----:B---3--:R-:W-:-:S05]  /*00c0*/  IMAD R0, R6, 0x2, R9 ;  /* 0x0000000206007824 */ /* 0x008fca00078e0209 */
[----:B------:R-:W-:Y:S02]  /*00d0*/  ISETP.GE.OR P0, PT, R0, UR8, P0 ;  /* 0x0000000800007c0c */ /* 0x000fe40008706670 */
[----:B-----5:R-:W-:-:S04]  /*00e0*/  LEA R4, R10, R13, 0x1 ;  /* 0x0000000d0a047211 */ /* 0x020fc800078e08ff */
[----:B--2---:R-:W-:-:S13]  /*00f0*/  ISETP.GE.OR P0, PT, R4, UR10, P0 ;  /* 0x0000000a04007c0c */ /* 0x004fda0008706670 */
[----:B------:R-:W0:Y:S01]  /*0100*/  @!P0 LDC.64 R2, c[0x0][0x380] ;  /* 0x0000e000ff028b82 */ /* 0x000e220000000a00 */
[----:B------:R-:W-:-:S04]  /*0110*/  @!P0 IMAD R5, R0, UR9, R5 ;  /* 0x0000000900058c24 */ /* 0x000fc8000f8e0205 */
[----:B------:R-:W-:-:S04]  /*0120*/  @!P0 IMAD R5, R5, UR10, R4 ;  /* 0x0000000a05058c24 */ /* 0x000fc8000f8e0204 */
[----:B0-----:R-:W-:-:S06]  /*0130*/  @!P0 IMAD.WIDE R2, R5, 0x4, R2 ;  /* 0x0000000405028825 */ /* 0x001fcc00078e0202 */
[----:B----4-:R0:W2:Y:S01]  /*0140*/  @!P0 LDG.E R2, desc[UR6][R2.64] ;  /* 0x0000000602028981 */ /* 0x0100a2000c1e1900 */
[----:B------:R-:W-:Y:S01]  /*0150*/  @!P0 MOV R0, 0x400 ;  /* 0x0000040000008802 */ /* 0x000fe20000000f00 */
[----:B------:R-:W-:Y:S01]  /*0160*/  IMAD R5, R10, 0x2, R11 ;  /* 0x000000020a057824 */ /* 0x000fe200078e020b */
[----:B------:R-:W-:Y:S01]  /*0170*/  LEA R4, R8, R9, 0x1 ;  /* 0x0000000908047211 */ /* 0x000fe200078e08ff */
[----:B------:R-:W1:Y:S01]  /*0180*/  @!P0 S2R R7, SR_CgaCtaId ;  /* 0x0000000000078919 */ /* 0x000e620000008800 */
[----:B------:R-:W-:Y:S02]  /*0190*/  LEA R6, R6, R13, 0x1 ;  /* 0x0000000d06067211 */ /* 0x000fe400078e08ff */
[----:B------:R-:W-:-:S04]  /*01a0*/  ISETP.GE.AND P1, PT, R5, UR10, PT ;  /* 0x0000000a05007c0c */ /* 0x000fc8000bf26270 */
[----:B------:R-:W-:-:S04]  /*01b0*/  ISETP.GE.OR P1, PT, R4, UR9, P1 ;  /* 0x0000000904007c0c */ /* 0x000fc80008f26670 */
[----:B------:R-:W-:Y:S02]  /*01c0*/  ISETP.GE.OR P1, PT, R6, UR8, P1 ;  /* 0x0000000806007c0c */ /* 0x000fe40008f26670 */
[----:B-1----:R-:W-:-:S05]  /*01d0*/  @!P0 LEA R0, R7, R0, 0x18 ;  /* 0x0000000007008211 */ /* 0x002fca00078ec0ff */
[----:B------:R-:W-:-:S04]  /*01e0*/  @!P0 IMAD R0, R9, 0x10, R0 ;  /* 0x0000001009008824 */ /* 0x000fc800078e0200 */
[----:B------:R-:W-:-:S05]  /*01f0*/  @!P0 IMAD R0, R11, 0x8, R0 ;  /* 0x000000080b008824 */ /* 0x000fca00078e0200 */
[----:B0-----:R-:W-:-:S05]  /*0200*/  @!P0 LEA R3, R13, R0, 0x2 ;  /* 0x000000000d038211 */ /* 0x001fca00078e10ff */
[----:B--2---:R0:W-:Y:S01]  /*0210*/  @!P0 STS [R3], R2 ;  /* 0x0000000203008388 */ /* 0x0041e20000000800 */
[----:B------:R-:W-:Y:S06]  /*0220*/  BAR.SYNC.DEFER_BLOCKING 0x0 ;  /* 0x0000000000007b1d */ /* 0x000fec0000010000 */
[----:B------:R-:W-:Y:S05]  /*0230*/  @P1 EXIT ;  /* 0x000000000000194d */ /* 0x000fea0003800000 */
[----:B------:R-:W1:Y:S01]  /*0240*/  S2UR UR5, SR_CgaCtaId ;  /* 0x00000000000579c3 */ /* 0x000e620000008800 */
[----:B------:R-:W-:Y:S01]  /*0250*/  UMOV UR4, 0x400 ;  /* 0x0000040000047882 */ /* 0x000fe20000000000 */
[----:B------:R-:W-:-:S04]  /*0260*/  IMAD R5, R4, UR10, R5 ;  /* 0x0000000a04057c24 */ /* 0x000fc8000f8e0205 */
[----:B------:R-:W-:Y:S02]  /*0270*/  IMAD R5, R5, UR8, R6 ;  /* 0x0000000805057c24 */ /* 0x000fe4000f8e0206 */
[----:B0-----:R-:W0:Y:S01]  /*0280*/  LDC.64 R2, c[0x0][0x388] ;  /* 0x0000e200ff027b82 */ /* 0x001e220000000a00 */
[----:B-1----:R-:W-:-:S06]  /*0290*/  ULEA UR4, UR5, UR4, 0x18 ;  /* 0x0000000405047291 */ /* 0x002fcc000f8ec0ff */
[----:B------:R-:W-:Y:S01]  /*02a0*/  LEA R0, R13, UR4, 0x4 ;  /* 0x000000040d007c11 */ /* 0x000fe2000f8e20ff */
[----:B0-----:R-:W-:-:S04]  /*02b0*/  IMAD.WIDE R2, R5, 0x4, R2 ;  /* 0x0000000405027825 */ /* 0x001fc800078e0202 */
[----:B------:R-:W-:-:S05]  /*02c0*/  IMAD R0, R9, 0x8, R0 ;  /* 0x0000000809007824 */ /* 0x000fca00078e0200 */
[----:B------:R-:W-:-:S05]  /*02d0*/  LEA R0, R11, R0, 0x2 ;  /* 0x000000000b007211 */ /* 0x000fca00078e10ff */
[----:B------:R-:W0:Y:S04]  /*02e0*/  LDS R7, [R0] ;  /* 0x0000000000077984 */ /* 0x000e280000000800 */
[----:B0-----:R-:W-:Y:S01]  /*02f0*/  STG.E desc[UR6][R2.64], R7 ;  /* 0x0000000702007986 */ /* 0x001fe2000c101906 */
[----:B------:R-:W-:Y:S05]  /*0300*/  EXIT ;  /* 0x000000000000794d */ /* 0x000fea0003800000 */
.L_x_2:
        /* <DEDUP_REMOVED lines=15> */
.L_x_9:


//--------------------- .text._Z23transpose_shmem_kernel3PKfPfiiiiii --------------------------
	.section	.text._Z23transpose_shmem_kernel3PKfPfiiiiii,"ax",@progbits
	.align	128
        .global         _Z23transpose_shmem_kernel3PKfPfiiiiii
        .type           _Z23transpose_shmem_kernel3PKfPfiiiiii,@function
        .size           _Z23transpose_shmem_kernel3PKfPfiiiiii,(.L_x_10 - _Z23transpose_shmem_kernel3PKfPfiiiiii)
        .other          _Z23transpose_shmem_kernel3PKfPfiiiiii,@"STO_CUDA_ENTRY STV_DEFAULT"
_Z23transpose_shmem_kernel3PKfPfiiiiii:
.text._Z23transpose_shmem_kernel3PKfPfiiiiii:
[----:B------:R-:W-:Y:S01]  /*0000*/  LDC R1, c[0x0][0x37c] ;  /* 0x0000df00ff017b82 */ /* 0x000fe20000000800 */
[----:B------:R-:W0:Y:S07]  /*0010*/  S2R R8, SR_TID.Y ;  /* 0x0000000000087919 */ /* 0x000e2e0000002200 */
[----:B------:R-:W1:Y:S01]  /*0020*/  LDC R4, c[0x0][0x368] ;  /* 0x0000da00ff047b82 */ /* 0x000e620000000800 */
[----:B------:R-:W2:Y:S01]  /*0030*/  LDCU.64 UR8, c[0x0][0x390] ;  /* 0x00007200ff0877ac */ /* 0x000ea20008000a00 */
[----:B------:R-:W1:Y:S01]  /*0040*/  S2R R7, SR_TID.Z ;  /* 0x0000000000077919 */ /* 0x000e620000002300 */
[----:B------:R-:W3:Y:S01]  /*0050*/  LDCU UR10, c[0x0][0x398] ;  /* 0x00007300ff0a77ac */ /* 0x000ee20008000800 */
[----:B------:R-:W4:Y:S04]  /*0060*/  S2R R6, SR_TID.X ;  /* 0x0000000000067919 */ /* 0x000f280000002100 */
[----:B------:R-:W0:Y:S08]  /*0070*/  S2UR UR5, SR_CTAID.Y ;  /* 0x00000000000579c3 */ /* 0x000e300000002600 */
[----:B------:R-:W0:Y:S08]  /*0080*/  LDC R5, c[0x0][0x364] ;  /* 0x0000d900ff057b82 */ /* 0x000e300000000800 */
[----:B------:R-:W1:Y:S08]  /*0090*/  S2UR UR4, SR_CTAID.Z ;  /* 0x00000000000479c3 */ /* 0x000e700000002700 */
[----:B------:R-:W4:Y:S08]  /*00a0*/  S2UR UR6, SR_CTAID.X ;  /* 0x00000000000679c3 */ /* 0x000f300000002500 */
[----:B------:R-:W4:Y:S01]  /*00b0*/  LDC R3, c[0x0][0x360] ;  /* 0x0000d800ff037b82 */ /* 0x000f220000000800 */
[----:B0-----:R-:W-:-:S05]  /*00c0*/  IMAD R5, R5, UR5, R8 ;  /* 0x0000000505057c24 */ /* 0x001fca000f8e0208 */
[----:B--2---:R-:W-:Y:S01]  /*00d0*/  ISETP.GE.AND P0, PT, R5, UR9, PT ;  /* 0x0000000905007c0c */ /* 0x004fe2000bf06270 */
[----:B-1----:R-:W-:Y:S01]  /*00e0*/  IMAD R4, R4, UR4, R7 ;  /* 0x0000000404047c24 */ /* 0x002fe2000f8e0207 */
[----:B------:R-:W0:Y:S04]  /*00f0*/  LDC R9, c[0x0][0x39c] ;  /* 0x0000e700ff097b82 */ /* 0x000e280000000800 */
[----:B------:R-:W-:Y:S01]  /*0100*/  ISETP.GE.OR P0, PT, R4, UR8, P0 ;  /* 0x0000000804007c0c */ /* 0x000fe20008706670 */
[----:B----4-:R-:W-:Y:S01]  /*0110*/  IMAD R0, R3, UR6, R6 ;  /* 0x0000000603007c24 */ /* 0x010fe2000f8e0206 */
[----:B------:R-:W1:Y:S04]  /*0120*/  LDCU.64 UR6, c[0x0][0x358] ;  /* 0x00006b00ff0677ac */ /* 0x000e680008000a00 */
[----:B---3--:R-:W-:-:S13]  /*0130*/  ISETP.GE.OR P0, PT, R0, UR10, P0 ;  /* 0x0000000a00007c0c */ /* 0x008fda0008706670 */
[----:B------:R-:W2:Y:S01]  /*0140*/  @!P0 LDC.64 R10, c[0x0][0x380] ;  /* 0x0000e000ff0a8b82 */ /* 0x000ea20000000a00 */
[----:B------:R-:W-:-:S04]  /*0150*/  @!P0 IMAD R3, R4, UR9, R5 ;  /* 0x0000000904038c24 */ /* 0x000fc8000f8e0205 */
[----:B------:R-:W-:-:S04]  /*0160*/  @!P0 IMAD R3, R3, UR10, R0 ;  /* 0x0000000a03038c24 */ /* 0x000fc8000f8e0200 */
[----:B--2---:R-:W-:Y:S02]  /*0170*/  @!P0 IMAD.WIDE R10, R3, 0x4, R10 ;  /* 0x00000004030a8825 */ /* 0x004fe400078e020a */
[----:B------:R-:W2:Y:S04]  /*0180*/  LDC.64 R2, c[0x0][0x3a0] ;  /* 0x0000e800ff027b82 */ /* 0x000ea80000000a00 */
[----:B-1----:R1:W3:Y:S01]  /*0190*/  @!P0 LDG.E R10, desc[UR6][R10.64] ;  /* 0x000000060a0a8981 */ /* 0x0022e2000c1e1900 */
[----:B0-----:R-:W-:Y:S01]  /*01a0*/  IMAD.SHL.U32 R9, R9, 0x4, RZ ;  /* 0x0000000409097824 */ /* 0x001fe200078e00ff */
[----:B------:R-:W0:Y:S04]  /*01b0*/  @!P0 S2R R12, SR_CgaCtaId ;  /* 0x00000000000c8919 */ /* 0x000e280000008800 */
[----:B------:R-:W-:-:S02]  /*01c0*/  ISETP.EQ.AND P4, PT, R9, RZ, PT ;  /* 0x000000ff0900720c */ /* 0x000fc40003f82270 */
[----:B------:R-:W-:Y:S02]  /*01d0*/  ISETP.EQ.AND P6, PT, R9, -0x4, PT ;  /* 0xfffffffc0900780c */ /* 0x000fe40003fc2270 */
[----:B-1----:R-:W-:-:S09]  /*01e0*/  @!P0 MOV R11, 0x400 ;  /* 0x00000400000b8802 */ /* 0x002fd20000000f00 */
[----:B------:R-:W1:Y:S01]  /*01f0*/  @P4 LDC R13, c[0x0][0x390] ;  /* 0x0000e400ff0d4b82 */ /* 0x000e620000000800 */
[----:B--2---:R-:W-:-:S05]  /*0200*/  IMAD.SHL.U32 R2, R2, 0x4, RZ ;  /* 0x0000000402027824 */ /* 0x004fca00078e00ff */
[C---:B------:R-:W-:Y:S02]  /*0210*/  ISETP.EQ.AND P1, PT, R2.reuse, -0xc, PT ;  /* 0xfffffff40200780c */ /* 0x040fe40003f22270 */
[C---:B------:R-:W-:Y:S02]  /*0220*/  ISETP.EQ.AND P5, PT, R2.reuse, RZ, PT ;  /* 0x000000ff0200720c */ /* 0x040fe40003fa2270 */
[C---:B------:R-:W-:Y:S02]  /*0230*/  ISETP.EQ.AND P2, PT, R2.reuse, -0x8, PT ;  /* 0xfffffff80200780c */ /* 0x040fe40003f42270 */
[----:B------:R-:W-:Y:S02]  /*0240*/  ISETP.EQ.AND P3, PT, R2, 0x4, PT ;  /* 0x000000040200780c */ /* 0x000fe40003f62270 */
[----:B0-----:R-:W-:-:S05]  /*0250*/  @!P0 LEA R12, R12, R11, 0x18 ;  /* 0x0000000b0c0c8211 */ /* 0x001fca00078ec0ff */
[----:B------:R-:W0:Y:S01]  /*0260*/  @P1 LDC R16, c[0x0][0x390] ;  /* 0x0000e400ff101b82 */ /* 0x000e220000000800 */
[----:B------:R-:W-:Y:S01]  /*0270*/  ISETP.EQ.AND P1, PT, R9, -0xc, PT ;  /* 0xfffffff40900780c */ /* 0x000fe20003f22270 */
[----:B------:R-:W-:-:S04]  /*0280*/  @!P0 IMAD R11, R7, 0x10, R12 ;  /* 0x00000010070b8824 */ /* 0x000fc800078e020c */
[----:B------:R-:W-:Y:S02]  /*0290*/  @!P0 IMAD R11, R8, 0x8, R11 ;  /* 0x00000008080b8824 */ /* 0x000fe400078e020b */
[----:B------:R-:W2:Y:S02]  /*02a0*/  @P5 LDC R14, c[0x0][0x390] ;  /* 0x0000e400ff0e5b82 */ /* 0x000ea40000000800 */
[----:B------:R-:W-:-:S06]  /*02b0*/  @!P0 IMAD R11, R6, 0x4, R11 ;  /* 0x00000004060b8824 */ /* 0x000fcc00078e020b */
[----:B------:R-:W4:Y:S01]  /*02c0*/  @P1 LDC R15, c[0x0][0x390] ;  /* 0x0000e400ff0f1b82 */ /* 0x000f220000000800 */
[----:B------:R-:W-:-:S07]  /*02d0*/  ISETP.EQ.AND P1, PT, R9, -0x8, PT ;  /* 0xfffffff80900780c */ /* 0x000fce0003f22270 */
[----:B0-----:R-:W0:Y:S01]  /*02e0*/  @P2 LDC R16, c[0x0][0x394] ;  /* 0x0000e500ff102b82 */ /* 0x001e220000000800 */
[----:B------:R-:W-:-:S07]  /*02f0*/  ISETP.EQ.AND P2, PT, R9, 0x4, PT ;  /* 0x000000040900780c */ /* 0x000fce0003f42270 */
[----:B--2---:R-:W2:Y:S08]  /*0300*/  @P3 LDC R14, c[0x0][0x394] ;  /* 0x0000e500ff0e3b82 */ /* 0x004eb00000000800 */
[----:B----4-:R-:W4:Y:S01]  /*0310*/  @P1 LDC R15, c[0x0][0x394] ;  /* 0x0000e500ff0f1b82 */ /* 0x010f220000000800 */
[----:B------:R-:W-:-:S07]  /*0320*/  ISETP.EQ.AND P1, PT, R2, 0x8, PT ;  /* 0x000000080200780c */ /* 0x000fce0003f22270 */
[----:B-1----:R-:W1:Y:S08]  /*0330*/  @P2 LDC R13, c[0x0][0x394] ;  /* 0x0000e500ff0d2b82 */ /* 0x002e700000000800 */
[----:B--2---:R-:W2:Y:S08]  /*0340*/  @P1 LDC R14, c[0x0][0x398] ;  /* 0x0000e600ff0e1b82 */ /* 0x004eb00000000800 */
[----:B----4-:R-:W4:Y:S01]  /*0350*/  @P6 LDC R15, c[0x0][0x398] ;  /* 0x0000e600ff0f6b82 */ /* 0x010f220000000800 */
[----:B------:R-:W-:-:S13]  /*0360*/  ISETP.EQ.AND P6, PT, R2, 0xc, PT ;  /* 0x0000000c0200780c */ /* 0x000fda0003fc2270 */
[--C-:B--2---:R-:W-:Y:S02]  /*0370*/  @P6 IMAD.MOV.U32 R14, RZ, RZ, R4.reuse ;  /* 0x000000ffff0e6224 */ /* 0x104fe400078e0004 */
[----:B----4-:R-:W-:Y:S02]  /*0380*/  @P4 IMAD.MOV.U32 R15, RZ, RZ, R4 ;  /* 0x000000ffff0f4224 */ /* 0x010fe400078e0004 */
[----:B------:R-:W-:Y:S01]  /*0390*/  @P2 IMAD.MOV.U32 R15, RZ, RZ, R5 ;  /* 0x000000ffff0f2224 */ /* 0x000fe200078e0005 */
[----:B---3--:R2:W-:Y:S01]  /*03a0*/  @!P0 STS [R11], R10 ;  /* 0x0000000a0b008388 */ /* 0x0085e20000000800 */
[----:B------:R-:W-:Y:S01]  /*03b0*/  BAR.SYNC.DEFER_BLOCKING 0x0 ;  /* 0x0000000000007b1d */ /* 0x000fe20000010000 */
[----:B------:R-:W-:Y:S02]  /*03c0*/  ISETP.EQ.AND P0, PT, R2, -0x4, PT ;  /* 0xfffffffc0200780c */ /* 0x000fe40003f02270 */
[----:B--2---:R-:W-:Y:S02]  /*03d0*/  P2R R10, PR, RZ, 0x40 ;  /* 0x00000040ff0a7803 */ /* 0x004fe40000000000 */
[----:B------:R-:W-:-:S04]  /*03e0*/  ISETP.EQ.AND P6, PT, R9, 0xc, PT ;  /* 0x0000000c0900780c */ /* 0x000fc80003fc2270 */
[----:B------:R-:W-:-:S05]  /*03f0*/  P2R R10, PR, RZ, 0x40 ;  /* 0x00000040ff0a7803 */ /* 0x000fca0000000000 */
[----:B0-----:R-:W0:Y:S01]  /*0400*/  @P0 LDC R16, c[0x0][0x398] ;  /* 0x0000e600ff100b82 */ /* 0x001e220000000800 */
[----:B------:R-:W-:-:S13]  /*0410*/  ISETP.EQ.AND P0, PT, R9, 0x8, PT ;  /* 0x000000080900780c */ /* 0x000fda0003f02270 */
[----:B-1----:R-:W1:Y:S01]  /*0420*/  @P0 LDC R13, c[0x0][0x398] ;  /* 0x0000e600ff0d0b82 */ /* 0x002e620000000800 */
[----:B------:R-:W-:Y:S02]  /*0430*/  @P0 IMAD.MOV.U32 R15, RZ, RZ, R0 ;  /* 0x000000ffff0f0224 */ /* 0x000fe400078e0000 */
[----:B0-----:R-:W-:Y:S02]  /*0440*/  @P5 IMAD.MOV.U32 R16, RZ, RZ, R4 ;  /* 0x000000ffff105224 */ /* 0x001fe400078e0004 */
[----:B------:R-:W-:Y:S02]  /*0450*/  @P3 IMAD.MOV.U32 R16, RZ, RZ, R5 ;  /* 0x000000ffff103224 */ /* 0x000fe400078e0005 */
[----:B------:R-:W-:Y:S02]  /*0460*/  @P1 IMAD.MOV.U32 R16, RZ, RZ, R0 ;  /* 0x000000ffff101224 */ /* 0x000fe400078e0000 */
[----:B-1----:R-:W-:Y:S01]  /*0470*/  @P6 IMAD.MOV.U32 R13, RZ, RZ, R4 ;  /* 0x000000ffff0d6224 */ /* 0x002fe200078e0004 */
[----:B------:R-:W-:-:S04]  /*0480*/  ISETP.EQ.AND P6, PT, R2, 0x10, PT ;  /* 0x000000100200780c */ /* 0x000fc80003fc2270 */
[----:B------:R-:W-:-:S09]  /*0490*/  P2R R10, PR, RZ, 0x40 ;  /* 0x00000040ff0a7803 */ /* 0x000fd20000000000 */
[----:B------:R-:W-:Y:S01]  /*04a0*/  @P6 IMAD.MOV.U32 R14, RZ, RZ, R5 ;  /* 0x000000ffff0e6224 */ /* 0x000fe200078e0005 */
[----:B------:R-:W-:-:S04]  /*04b0*/  ISETP.EQ.AND P6, PT, R9, 0x10, PT ;  /* 0x000000100900780c */ /* 0x000fc80003fc2270 */
[----:B------:R-:W-:-:S09]  /*04c0*/  P2R R10, PR, RZ, 0x40 ;  /* 0x00000040ff0a7803 */ /* 0x000fd20000000000 */
[----:B------:R-:W-:Y:S01]  /*04d0*/  @P6 IMAD.MOV.U32 R13, RZ, RZ, R5 ;  /* 0x000000ffff0d6224 */ /* 0x000fe200078e0005 */
[----:B------:R-:W-:-:S04]  /*04e0*/  ISETP.EQ.AND P6, PT, R2, 0x14, PT ;  /* 0x000000140200780c */ /* 0x000fc80003fc2270 */
[----:B------:R-:W-:-:S09]  /*04f0*/  P2R R10, PR, RZ, 0x40 ;  /* 0x00000040ff0a7803 */ /* 0x000fd20000000000 */
[----:B------:R-:W-:Y:S01]  /*0500*/  @P6 IMAD.MOV.U32 R14, RZ, RZ, R0 ;  /* 0x000000ffff0e6224 */ /* 0x000fe200078e0000 */
[----:B------:R-:W-:-:S04]  /*0510*/  ISETP.EQ.AND P6, PT, R9, 0x14, PT ;  /* 0x000000140900780c */ /* 0x000fc80003fc2270 */
[----:B------:R-:W-:Y:S01]  /*0520*/  P2R R10, PR, RZ, 0x40 ;  /* 0x00000040ff0a7803 */ /* 0x000fe20000000000 */
[----:B------:R-:W-:-:S04]  /*0530*/  IMAD.MOV.U32 R10, RZ, RZ, 0xc ;  /* 0x0000000cff0a7424 */ /* 0x000fc800078e00ff */
[----:B------:R-:W-:-:S04]  /*0540*/  IMAD R10, R3, 0x4, R10 ;  /* 0x00000004030a7824 */ /* 0x000fc800078e020a */
[----:B------:R-:W-:Y:S01]  /*0550*/  @P6 IMAD.MOV.U32 R13, RZ, RZ, R0 ;  /* 0x000000ffff0d6224 */ /* 0x000fe200078e0000 */
[----:B------:R-:W-:-:S04]  /*0560*/  ISETP.GE.AND P6, PT, R16, R14, PT ;  /* 0x0000000e1000720c */ /* 0x000fc80003fc6270 */
[----:B------:R-:W-:-:S13]  /*0570*/  ISETP.GE.OR P6, PT, R15, R13, P6 ;  /* 0x0000000d0f00720c */ /* 0x000fda00037c6670 */
[----:B------:R-:W-:Y:S05]  /*0580*/  @P6 EXIT ;  /* 0x000000000000694d */ /* 0x000fea0003800000 */
[----:B------:R-:W-:Y:S01]  /*0590*/  ISETP.EQ.AND P6, PT, R10, RZ, PT ;  /* 0x000000ff0a00720c */ /* 0x000fe20003fc2270 */
[----:B------:R-:W-:-:S12]  /*05a0*/  IMAD.SHL.U32 R12, R3, 0x4, RZ ;  /* 0x00000004030c7824 */ /* 0x000fd800078e00ff */
[----:B------:R-:W0:Y:S01]  /*05b0*/  @P6 LDC R11, c[0x0][0x390] ;  /* 0x0000e400ff0b6b82 */ /* 0x000e220000000800 */
[----:B------:R-:W-:-:S13]  /*05c0*/  ISETP.EQ.AND P6, PT, R10, 0x4, PT ;  /* 0x000000040a00780c */ /* 0x000fda0003fc2270 */
[----:B0-----:R-:W0:Y:S01]  /*05d0*/  @P6 LDC R11, c[0x0][0x394] ;  /* 0x0000e500ff0b6b82 */ /* 0x001e220000000800 */
[----:B------:R-:W-:-:S13]  /*05e0*/  ISETP.EQ.AND P6, PT, R10, 0x8, PT ;  /* 0x000000080a00780c */ /* 0x000fda0003fc2270 */
[----:B0-----:R-:W0:Y:S01]  /*05f0*/  @P6 LDC R11, c[0x0][0x398] ;  /* 0x0000e600ff0b6b82 */ /* 0x001e220000000800 */
[----:B------:R-:W-:-:S13]  /*0600*/  ISETP.EQ.AND P6, PT, R10, 0xc, PT ;  /* 0x0000000c0a00780c */ /* 0x000fda0003fc2270 */
[----:B0-----:R-:W-:Y:S01]  /*0610*/  @P6 IMAD.MOV.U32 R11, RZ, RZ, R4 ;  /* 0x000000ffff0b6224 */ /* 0x001fe200078e0004 */
[----:B------:R-:W-:-:S13]  /*0620*/  ISETP.EQ.AND P6, PT, R10, 0x10, PT ;  /* 0x000000100a00780c */ /* 0x000fda0003fc2270 */
[----:B------:R-:W-:Y:S01]  /*0630*/  @P6 IMAD.MOV.U32 R11, RZ, RZ, R5 ;  /* 0x000000ffff0b6224 */ /* 0x000fe200078e0005 */
[----:B------:R-:W-:-:S13]  /*0640*/  ISETP.EQ.AND P6, PT, R10, 0x14, PT ;  /* 0x000000140a00780c */ /* 0x000fda0003fc2270 */
[----:B------:R-:W-:Y:S01]  /*0650*/  @P6 IMAD.MOV.U32 R11, RZ, RZ, R0 ;  /* 0x000000ffff0b6224 */ /* 0x000fe200078e0000 */
[----:B------:R-:W-:-:S04]  /*0660*/  ISETP.EQ.AND P6, PT, R12, RZ, PT ;  /* 0x000000ff0c00720c */ /* 0x000fc80003fc2270 */
[----:B------:R-:W-:-:S09]  /*0670*/  P2R R3, PR, RZ, 0x40 ;  /* 0x00000040ff037803 */ /* 0x000fd20000000000 */
[----:B------:R-:W0:Y:S01]  /*0680*/  @P6 LDC R3, c[0x0][0x390] ;  /* 0x0000e400ff036b82 */ /* 0x000e220000000800 */
[----:B------:R-:W-:-:S04]  /*0690*/  ISETP.EQ.AND P6, PT, R12, 0x4, PT ;  /* 0x000000040c00780c */ /* 0x000fc80003fc2270 */
[----:B------:R-:W-:-:S09]  /*06a0*/  P2R R10, PR, RZ, 0x40 ;  /* 0x00000040ff0a7803 */ /* 0x000fd20000000000 */
[----:B0-----:R-:W0:Y:S01]  /*06b0*/  @P6 LDC R3, c[0x0][0x394] ;  /* 0x0000e500ff036b82 */ /* 0x001e220000000800 */
[----:B------:R-:W-:-:S04]  /*06c0*/  ISETP.EQ.AND P6, PT, R12, 0x8, PT ;  /* 0x000000080c00780c */ /* 0x000fc80003fc2270 */
[----:B------:R-:W-:-:S09]  /*06d0*/  P2R R10, PR, RZ, 0x40 ;  /* 0x00000040ff0a7803 */ /* 0x000fd20000000000 */
[----:B0-----:R-:W0:Y:S01]  /*06e0*/  @P6 LDC R3, c[0x0][0x398] ;  /* 0x0000e600ff036b82 */ /* 0x001e220000000800 */
[----:B------:R-:W-:-:S04]  /*06f0*/  ISETP.EQ.AND P6, PT, R12, 0xc, PT ;  /* 0x0000000c0c00780c */ /* 0x000fc80003fc2270 */
[----:B------:R-:W-:-:S09]  /*0700*/  P2R R10, PR, RZ, 0x40 ;  /* 0x00000040ff0a7803 */ /* 0x000fd20000000000 */
[----:B0-----:R-:W-:Y:S01]  /*0710*/  @P6 IMAD.MOV.U32 R3, RZ, RZ, R4 ;  /* 0x000000ffff036224 */ /* 0x001fe200078e0004 */
[----:B------:R-:W-:-:S04]  /*0720*/  ISETP.EQ.AND P6, PT, R12, 0x10, PT ;  /* 0x000000100c00780c */ /* 0x000fc80003fc2270 */
[----:B------:R-:W-:-:S09]  /*0730*/  P2R R10, PR, RZ, 0x40 ;  /* 0x00000040ff0a7803 */ /* 0x000fd20000000000 */
[----:B------:R-:W-:Y:S01]  /*0740*/  @P6 IMAD.MOV.U32 R3, RZ, RZ, R5 ;  /* 0x000000ffff036224 */ /* 0x000fe200078e0005 */
[----:B------:R-:W-:-:S04]  /*0750*/  ISETP.EQ.AND P6, PT, R12, 0x14, PT ;  /* 0x000000140c00780c */ /* 0x000fc80003fc2270 */
[----:B------:R-:W-:-:S09]  /*0760*/  P2R R10, PR, RZ, 0x40 ;  /* 0x00000040ff0a7803 */ /* 0x000fd20000000000 */
[----:B------:R-:W-:-:S05]  /*0770*/  @P6 IMAD.MOV.U32 R3, RZ, RZ, R0 ;  /* 0x000000ffff036224 */ /* 0x000fca00078e0000 */
[----:B------:R-:W-:-:S13]  /*0780*/  ISETP.GE.AND P6, PT, R11, R3, PT ;  /* 0x000000030b00720c */ /* 0x000fda0003fc6270 */
[----:B------:R-:W-:Y:S05]  /*0790*/  @P6 EXIT ;  /* 0x000000000000694d */ /* 0x000fea0003800000 */
[--C-:B------:R-:W-:Y:S01]  /*07a0*/  @P4 IMAD.MOV.U32 R3, RZ, RZ, R7.reuse ;  /* 0x000000ffff034224 */ /* 0x100fe200078e0007 */
[----:B------:R-:W-:Y:S01]  /*07b0*/  ISETP.EQ.AND P4, PT, R9, 0xc, PT ;  /* 0x0000000c0900780c */ /* 0x000fe20003f82270 */
[----:B------:R-:W-:Y:S01]  /*07c0*/  @P2 IMAD.MOV.U32 R3, RZ, RZ, R8 ;  /* 0x000000ffff032224 */ /* 0x000fe200078e0008 */
[C---:B------:R-:W-:Y:S01]  /*07d0*/  ISETP.EQ.AND P6, PT, R12.reuse, RZ, PT ;  /* 0x000000ff0c00720c */ /* 0x040fe20003fc2270 */
[----:B------:R-:W-:Y:S01]  /*07e0*/  @P0 IMAD.MOV.U32 R3, RZ, RZ, R6 ;  /* 0x000000ffff030224 */ /* 0x000fe200078e0006 */
[----:B------:R-:W-:Y:S01]  /*07f0*/  ISETP.EQ.AND P6, PT, R12, 0x4, PT ;  /* 0x000000040c00780c */ /* 0x000fe20003fc2270 */
[----:B------:R-:W-:Y:S01]  /*0800*/  @P5 IMAD.MOV.U32 R10, RZ, RZ, R7 ;  /* 0x000000ffff0a5224 */ /* 0x000fe200078e0007 */
[----:B------:R-:W-:Y:S01]  /*0810*/  ISETP.EQ.AND P5, PT, R2, 0xc, PT ;  /* 0x0000000c0200780c */ /* 0x000fe20003fa2270 */
[----:B------:R-:W0:Y:S01]  /*0820*/  S2UR UR5, SR_CgaCtaId ;  /* 0x00000000000579c3 */ /* 0x000e220000008800 */
[----:B------:R-:W-:Y:S01]  /*0830*/  @P3 IMAD.MOV.U32 R10, RZ, RZ, R8 ;  /* 0x000000ffff0a3224 */ /* 0x000fe200078e0008 */
[----:B------:R-:W-:Y:S01]  /*0840*/  UMOV UR4, 0x400 ;  /* 0x0000040000047882 */ /* 0x000fe20000000000 */
[----:B------:R-:W-:-:S03]  /*0850*/  @P1 IMAD.MOV.U32 R10, RZ, RZ, R6 ;  /* 0x000000ffff0a1224 */ /* 0x000fc600078e0006 */
[----:B------:R-:W-:Y:S01]  /*0860*/  @P4 IMAD.MOV.U32 R3, RZ, RZ, R4 ;  /* 0x000000ffff034224 */ /* 0x000fe200078e0004 */
[----:B------:R-:W-:-:S03]  /*0870*/  ISETP.EQ.AND P4, PT, R9, 0x10, PT ;  /* 0x000000100900780c */ /* 0x000fc60003f82270 */
[----:B------:R-:W-:Y:S01]  /*0880*/  @P6 IMAD.MOV.U32 R7, RZ, RZ, R8 ;  /* 0x000000ffff076224 */ /* 0x000fe200078e0008 */
[C---:B------:R-:W-:Y:S01]  /*0890*/  ISETP.EQ.AND P6, PT, R12.reuse, 0x8, PT ;  /* 0x000000080c00780c */ /* 0x040fe20003fc2270 */
[----:B------:R-:W-:Y:S01]  /*08a0*/  @P5 IMAD.MOV.U32 R10, RZ, RZ, R4 ;  /* 0x000000ffff0a5224 */ /* 0x000fe200078e0004 */
[----:B------:R-:W-:-:S07]  /*08b0*/  ISETP.EQ.AND P5, PT, R12, 0xc, PT ;  /* 0x0000000c0c00780c */ /* 0x000fce0003fa2270 */
[----:B------:R-:W-:Y:S01]  /*08c0*/  @P4 IMAD.MOV.U32 R3, RZ, RZ, R5 ;  /* 0x000000ffff034224 */ /* 0x000fe200078e0005 */
[----:B------:R-:W-:-:S03]  /*08d0*/  ISETP.EQ.AND P4, PT, R2, 0x10, PT ;  /* 0x000000100200780c */ /* 0x000fc60003f82270 */
[----:B------:R-:W-:Y:S01]  /*08e0*/  @P6 IMAD.MOV.U32 R7, RZ, RZ, R6 ;  /* 0x000000ffff076224 */ /* 0x000fe200078e0006 */
[----:B------:R-:W-:Y:S01]  /*08f0*/  ISETP.EQ.AND P6, PT, R9, 0x14, PT ;  /* 0x000000140900780c */ /* 0x000fe20003fc2270 */
[----:B------:R-:W-:Y:S01]  /*0900*/  @P5 IMAD.MOV.U32 R7, RZ, RZ, R4 ;  /* 0x000000ffff075224 */ /* 0x000fe200078e0004 */
[----:B------:R-:W-:Y:S01]  /*0910*/  ISETP.EQ.AND P5, PT, R12, 0x10, PT ;  /* 0x000000100c00780c */ /* 0x000fe20003fa2270 */
[----:B0-----:R-:W-:-:S06]  /*0920*/  ULEA UR4, UR5, UR4, 0x18 ;  /* 0x0000000405047291 */ /* 0x001fcc000f8ec0ff */
[----:B------:R-:W-:Y:S01]  /*0930*/  @P4 IMAD.MOV.U32 R10, RZ, RZ, R5 ;  /* 0x000000ffff0a4224 */ /* 0x000fe200078e0005 */
[----:B------:R-:W-:-:S03]  /*0940*/  ISETP.EQ.AND P4, PT, R2, 0x14, PT ;  /* 0x000000140200780c */ /* 0x000fc60003f82270 */
[----:B------:R-:W-:Y:S01]  /*0950*/  @P6 IMAD.MOV.U32 R3, RZ, RZ, R0 ;  /* 0x000000ffff036224 */ /* 0x000fe200078e0000 */
[----:B------:R-:W-:Y:S01]  /*0960*/  ISETP.EQ.AND P6, PT, R12, 0x14, PT ;  /* 0x000000140c00780c */ /* 0x000fe20003fc2270 */
[--C-:B------:R-:W-:Y:S02]  /*0970*/  @P5 IMAD.MOV.U32 R7, RZ, RZ, R5.reuse ;  /* 0x000000ffff075224 */ /* 0x100fe400078e0005 */
[----:B------:R-:W-:Y:S01]  /*0980*/  IMAD R5, R4, UR9, R5 ;  /* 0x0000000904057c24 */ /* 0x000fe2000f8e0205 */
[----:B------:R-:W-:-:S03]  /*0990*/  LEA R2, R3, UR4, 0x4 ;  /* 0x0000000403027c11 */ /* 0x000fc6000f8e20ff */
[--C-:B------:R-:W-:Y:S02]  /*09a0*/  IMAD R5, R5, UR10, R0.reuse ;  /* 0x0000000a05057c24 */ /* 0x100fe4000f8e0200 */
[----:B------:R-:W-:-:S04]  /*09b0*/  @P4 IMAD.MOV.U32 R10, RZ, RZ, R0 ;  /* 0x000000ffff0a4224 */ /* 0x000fc800078e0000 */
[----:B------:R-:W-:Y:S02]  /*09c0*/  @P6 IMAD.MOV.U32 R7, RZ, RZ, R0 ;  /* 0x000000ffff076224 */ /* 0x000fe400078e0000 */
[----:B------:R-:W-:-:S04]  /*09d0*/  IMAD R2, R10, 0x8, R2 ;  /* 0x000000080a027824 */ /* 0x000fc800078e0202 */
[----:B------:R-:W-:Y:S02]  /*09e0*/  IMAD R6, R7, 0x4, R2 ;  /* 0x0000000407067824 */ /* 0x000fe400078e0202 */
[----:B------:R-:W0:Y:S03]  /*09f0*/  LDC.64 R2, c[0x0][0x388] ;  /* 0x0000e200ff027b82 */ /* 0x000e260000000a00 */
[----:B------:R-:W1:Y:S01]  /*0a00*/  LDS R7, [R6] ;  /* 0x0000000006077984 */ /* 0x000e620000000800 */
[----:B0-----:R-:W-:-:S05]  /*0a10*/  IMAD.WIDE R2, R5, 0x4, R2 ;  /* 0x0000000405027825 */ /* 0x001fca00078e0202 */
[----:B-1----:R-:W-:Y:S01]  /*0a20*/  STG.E desc[UR6][R2.64], R7 ;  /* 0x0000000702007986 */ /* 0x002fe2000c101906 */
[----:B------:R-:W-:Y:S05]  /*0a30*/  EXIT ;  /* 0x000000000000794d */ /* 0x000fea0003800000 */
.L_x_3:
        /* <DEDUP_REMOVED lines=12> */
.L_x_10:


//--------------------- .text._Z22transpose_naive_kernelPKfPfiiiiii --------------------------
	.section	.text._Z22transpose_naive_kernelPKfPfiiiiii,"ax",@progbits
	.align	128
        .global         _Z22transpose_naive_kernelPKfPfiiiiii
        .type           _Z22transpose_naive_kernelPKfPfiiiiii,@function
        .size           _Z22transpose_naive_kernelPKfPfiiiiii,(.L_x_11 - _Z22transpose_naive_kernelPKfPfiiiiii)
        .other          _Z22transpose_naive_kernelPKfPfiiiiii,@"STO_CUDA_ENTRY STV_DEFAULT"
_Z22transpose_naive_kernelPKfPfiiiiii:
.text._Z22transpose_naive_kernelPKfPfiiiiii:
        /* <DEDUP_REMOVED lines=14> */
[----:B-1----:R-:W-:-:S05]  /*00e0*/  IMAD R0, R0, UR4, R3 ;  /* 0x0000000400007c24 */ /* 0x002fca000f8e0203 */
[----:B------:R-:W-:Y:S01]  /*00f0*/  ISETP.GE.OR P0, PT, R0, UR8, P0 ;  /* 0x0000000800007c0c */ /* 0x000fe20008706670 */
[----:B----4-:R-:W-:-:S05]  /*0100*/  IMAD R4, R4, UR6, R7 ;  /* 0x0000000604047c24 */ /* 0x010fca000f8e0207 */
[----:B---3--:R-:W-:-:S13]  /*0110*/  ISETP.GE.OR P0, PT, R4, UR7, P0 ;  /* 0x0000000704007c0c */ /* 0x008fda0008706670 */
[----:B------:R-:W-:Y:S05]  /*0120*/  @P0 EXIT ;  /* 0x000000000000094d */ /* 0x000fea0003800000 */
[----:B------:R-:W0:Y:S01]  /*0130*/  LDC.64 R2, c[0x0][0x380] ;  /* 0x0000e000ff027b82 */ /* 0x000e220000000a00 */
[----:B------:R-:W1:Y:S01]  /*0140*/  LDCU.64 UR4, c[0x0][0x358] ;  /* 0x00006b00ff0477ac */ /* 0x000e620008000a00 */
[----:B------:R-:W-:-:S04]  /*0150*/  IMAD R7, R0, UR9, R5 ;  /* 0x0000000900077c24 */ /* 0x000fc8000f8e0205 */
[----:B------:R-:W-:Y:S02]  /*0160*/  IMAD R7, R7, UR7, R4 ;  /* 0x0000000707077c24 */ /* 0x000fe4000f8e0204 */
[----:B------:R-:W2:Y:S08]  /*0170*/  LDC R8, c[0x0][0x39c] ;  /* 0x0000e700ff087b82 */ /* 0x000eb00000000800 */
[----:B------:R-:W3:Y:S01]  /*0180*/  LDC.64 R12, c[0x0][0x3a0] ;  /* 0x0000e800ff0c7b82 */ /* 0x000ee20000000a00 */
[----:B0-----:R-:W-:-:S05]  /*0190*/  IMAD.WIDE R2, R7, 0x4, R2 ;  /* 0x0000000407027825 */ /* 0x001fca00078e0202 */
[----:B-1----:R0:W4:Y:S01]  /*01a0*/  LDG.E R11, desc[UR4][R2.64] ;  /* 0x00000004020b7981 */ /* 0x002122000c1e1900 */
[----:B--2---:R-:W-:-:S05]  /*01b0*/  IMAD.SHL.U32 R8, R8, 0x4, RZ ;  /* 0x0000000408087824 */ /* 0x004fca00078e00ff */
[C---:B------:R-:W-:Y:S02]  /*01c0*/  ISETP.EQ.AND P1, PT, R8.reuse, RZ, PT ;  /* 0x000000ff0800720c */ /* 0x040fe40003f22270 */
[----:B------:R-:W-:Y:S01]  /*01d0*/  ISETP.EQ.AND P2, PT, R8, 0x4, PT ;  /* 0x000000040800780c */ /* 0x000fe20003f42270 */
[----:B---3--:R-:W-:Y:S01]  /*01e0*/  IMAD.SHL.U32 R12, R12, 0x4, RZ ;  /* 0x000000040c0c7824 */ /* 0x008fe200078e00ff */
[C---:B------:R-:W-:Y:S01]  /*01f0*/  ISETP.EQ.AND P0, PT, R8.reuse, 0x8, PT ;  /* 0x000000080800780c */ /* 0x040fe20003f02270 */
[----:B0-----:R-:W-:Y:S01]  /*0200*/  IMAD.SHL.U32 R2, R13, 0x4, RZ ;  /* 0x000000040d027824 */ /* 0x001fe200078e00ff */
[----:B------:R-:W-:Y:S02]  /*0210*/  ISETP.EQ.AND P5, PT, R8, 0xc, PT ;  /* 0x0000000c0800780c */ /* 0x000fe40003fa2270 */
[C---:B------:R-:W-:Y:S02]  /*0220*/  ISETP.EQ.AND P4, PT, R12.reuse, -0xc, PT ;  /* 0xfffffff40c00780c */ /* 0x040fe40003f82270 */
[----:B------:R-:W-:-:S02]  /*0230*/  ISETP.EQ.AND P3, PT, R12, -0x4, PT ;  /* 0xfffffffc0c00780c */ /* 0x000fc40003f62270 */
[C---:B------:R-:W-:Y:S01]  /*0240*/  ISETP.EQ.AND P6, PT, R12.reuse, RZ, PT ;  /* 0x000000ff0c00720c */ /* 0x040fe20003fc2270 */
[----:B------:R-:W-:Y:S01]  /*0250*/  @P1 IMAD.MOV.U32 R9, RZ, RZ, R0 ;  /* 0x000000ffff091224 */ /* 0x000fe200078e0000 */
[C---:B------:R-:W-:Y:S01]  /*0260*/  ISETP.EQ.AND P1, PT, R12.reuse, -0x8, PT ;  /* 0xfffffff80c00780c */ /* 0x040fe20003f22270 */
[----:B------:R-:W-:Y:S01]  /*0270*/  @P2 IMAD.MOV.U32 R9, RZ, RZ, R5 ;  /* 0x000000ffff092224 */ /* 0x000fe200078e0005 */
[C---:B------:R-:W-:Y:S01]  /*0280*/  ISETP.EQ.AND P2, PT, R12.reuse, 0x4, PT ;  /* 0x000000040c00780c */ /* 0x040fe20003f42270 */
[----:B------:R-:W-:Y:S01]  /*0290*/  @P0 IMAD.MOV.U32 R9, RZ, RZ, R4 ;  /* 0x000000ffff090224 */ /* 0x000fe200078e0004 */
[----:B------:R-:W-:-:S03]  /*02a0*/  ISETP.EQ.AND P0, PT, R12, 0x8, PT ;  /* 0x000000080c00780c */ /* 0x000fc60003f02270 */
[--C-:B------:R-:W-:Y:S01]  /*02b0*/  @P4 IMAD.MOV.U32 R6, RZ, RZ, R0.reuse ;  /* 0x000000ffff064224 */ /* 0x100fe200078e0000 */
[----:B------:R-:W-:Y:S01]  /*02c0*/  ISETP.EQ.AND P4, PT, R2, -0xc, PT ;  /* 0xfffffff40200780c */ /* 0x000fe20003f82270 */
[----:B------:R-:W0:Y:S01]  /*02d0*/  @P5 LDC R9, c[0x0][0x390] ;  /* 0x0000e400ff095b82 */ /* 0x000e220000000800 */
[----:B------:R-:W-:Y:S01]  /*02e0*/  ISETP.EQ.AND P5, PT, R12, 0xc, PT ;  /* 0x0000000c0c00780c */ /* 0x000fe20003fa2270 */
[----:B------:R-:W-:Y:S02]  /*02f0*/  @P6 IMAD.MOV.U32 R10, RZ, RZ, R0 ;  /* 0x000000ffff0a6224 */ /* 0x000fe400078e0000 */
[--C-:B------:R-:W-:Y:S01]  /*0300*/  @P1 IMAD.MOV.U32 R6, RZ, RZ, R5.reuse ;  /* 0x000000ffff061224 */ /* 0x100fe200078e0005 */
[C---:B------:R-:W-:Y:S01]  /*0310*/  ISETP.EQ.AND P1, PT, R2.reuse, -0x8, PT ;  /* 0xfffffff80200780c */ /* 0x040fe20003f22270 */
[----:B------:R-:W-:Y:S01]  /*0320*/  @P3 IMAD.MOV.U32 R6, RZ, RZ, R4 ;  /* 0x000000ffff063224 */ /* 0x000fe200078e0004 */
[----:B------:R-:W-:Y:S01]  /*0330*/  ISETP.EQ.AND P3, PT, R2, RZ, PT ;  /* 0x000000ff0200720c */ /* 0x000fe20003f62270 */
[----:B------:R-:W-:-:S02]  /*0340*/  @P2 IMAD.MOV.U32 R10, RZ, RZ, R5 ;  /* 0x000000ffff0a2224 */ /* 0x000fc400078e0005 */
[----:B------:R-:W-:Y:S02]  /*0350*/  @P0 IMAD.MOV.U32 R10, RZ, RZ, R4 ;  /* 0x000000ffff0a0224 */ /* 0x000fe400078e0004 */
[----:B------:R-:W1:Y:S01]  /*0360*/  @P6 LDC R6, c[0x0][0x390] ;  /* 0x0000e400ff066b82 */ /* 0x000e620000000800 */
[C---:B------:R-:W-:Y:S01]  /*0370*/  ISETP.EQ.AND P6, PT, R2.reuse, 0x4, PT ;  /* 0x000000040200780c */ /* 0x040fe20003fc2270 */
[----:B------:R-:W-:Y:S01]  /*0380*/  @P4 IMAD.MOV.U32 R7, RZ, RZ, R0 ;  /* 0x000000ffff074224 */ /* 0x000fe200078e0000 */
[----:B------:R-:W-:-:S03]  /*0390*/  ISETP.EQ.AND P4, PT, R2, 0x8, PT ;  /* 0x000000080200780c */ /* 0x000fc60003f82270 */
[----:B------:R-:W-:Y:S01]  /*03a0*/  @P1 IMAD.MOV.U32 R7, RZ, RZ, R5 ;  /* 0x000000ffff071224 */ /* 0x000fe200078e0005 */
[C---:B------:R-:W-:Y:S01]  /*03b0*/  ISETP.EQ.AND P1, PT, R2.reuse, 0xc, PT ;  /* 0x0000000c0200780c */ /* 0x040fe20003f22270 */
[----:B------:R-:W2:Y:S01]  /*03c0*/  @P5 LDC R10, c[0x0][0x390] ;  /* 0x0000e400ff0a5b82 */ /* 0x000ea20000000800 */
[----:B------:R-:W-:-:S05]  /*03d0*/  ISETP.EQ.AND P5, PT, R2, -0x4, PT ;  /* 0xfffffffc0200780c */ /* 0x000fca0003fa2270 */
[----:B------:R-:W-:Y:S02]  /*03e0*/  @P6 IMAD.MOV.U32 R0, RZ, RZ, R5 ;  /* 0x000000ffff006224 */ /* 0x000fe400078e0005 */
[----:B------:R-:W-:-:S06]  /*03f0*/  @P4 IMAD.MOV.U32 R0, RZ, RZ, R4 ;  /* 0x000000ffff004224 */ /* 0x000fcc00078e0004 */
[----:B------:R-:W-:Y:S01]  /*0400*/  @P5 IMAD.MOV.U32 R7, RZ, RZ, R4 ;  /* 0x000000ffff075224 */ /* 0x000fe200078e0004 */
[----:B------:R-:W3:Y:S01]  /*0410*/  @P1 LDC R0, c[0x0][0x390] ;  /* 0x0000e400ff001b82 */ /* 0x000ee20000000800 */
[----:B------:R-:W-:Y:S02]  /*0420*/  ISETP.EQ.AND P5, PT, R8, 0x10, PT ;  /* 0x000000100800780c */ /* 0x000fe40003fa2270 */
[----:B------:R-:W-:-:S05]  /*0430*/  ISETP.EQ.AND P1, PT, R12, 0x10, PT ;  /* 0x000000100c00780c */ /* 0x000fca0003f22270 */
[----:B------:R-:W5:Y:S01]  /*0440*/  @P3 LDC R7, c[0x0][0x390] ;  /* 0x0000e400ff073b82 */ /* 0x000f620000000800 */
[----:B------:R-:W-:-:S07]  /*0450*/  ISETP.EQ.AND P3, PT, R2, 0x10, PT ;  /* 0x000000100200780c */ /* 0x000fce0003f62270 */
[----:B0-----:R-:W0:Y:S08]  /*0460*/  @P5 LDC R9, c[0x0][0x394] ;  /* 0x0000e500ff095b82 */ /* 0x001e300000000800 */
[----:B---3--:R-:W3:Y:S01]  /*0470*/  @P3 LDC R0, c[0x0][0x394] ;  /* 0x0000e500ff003b82 */ /* 0x008ee20000000800 */
[----:B------:R-:W-:-:S07]  /*0480*/  ISETP.EQ.AND P3, PT, R2, 0x14, PT ;  /* 0x000000140200780c */ /* 0x000fce0003f62270 */
[----:B-1----:R-:W1:Y:S01]  /*0490*/  @P2 LDC R6, c[0x0][0x394] ;  /* 0x0000e500ff062b82 */ /* 0x002e620000000800 */
[----:B------:R-:W-:-:S07]  /*04a0*/  ISETP.EQ.AND P2, PT, R12, 0x14, PT ;  /* 0x000000140c00780c */ /* 0x000fce0003f42270 */
[----:B--2---:R-:W2:Y:S01]  /*04b0*/  @P1 LDC R10, c[0x0][0x394] ;  /* 0x0000e500ff0a1b82 */ /* 0x004ea20000000800 */
[----:B------:R-:W-:-:S07]  /*04c0*/  ISETP.EQ.AND P1, PT, R8, 0x14, PT ;  /* 0x000000140800780c */ /* 0x000fce0003f22270 */
[----:B-----5:R-:W5:Y:S08]  /*04d0*/  @P6 LDC R7, c[0x0][0x394] ;  /* 0x0000e500ff076b82 */ /* 0x020f700000000800 */
[----:B---3--:R-:W3:Y:S08]  /*04e0*/  @P3 LDC R0, c[0x0][0x398] ;  /* 0x0000e600ff003b82 */ /* 0x008ef00000000800 */
[----:B0-----:R-:W0:Y:S08]  /*04f0*/  @P1 LDC R9, c[0x0][0x398] ;  /* 0x0000e600ff091b82 */ /* 0x001e300000000800 */
[----:B-1----:R-:W0:Y:S08]  /*0500*/  @P0 LDC R6, c[0x0][0x398] ;  /* 0x0000e600ff060b82 */ /* 0x002e300000000800 */
[----:B--2---:R-:W0:Y:S01]  /*0510*/  @P2 LDC R10, c[0x0][0x398] ;  /* 0x0000e600ff0a2b82 */ /* 0x004e220000000800 */
[----:B---3--:R-:W-:-:S07]  /*0520*/  IMAD.MOV.U32 R5, RZ, RZ, R0 ;  /* 0x000000ffff057224 */ /* 0x008fce00078e0000 */
[----:B-----5:R-:W1:Y:S08]  /*0530*/  @P4 LDC R7, c[0x0][0x398] ;  /* 0x0000e600ff074b82 */ /* 0x020e700000000800 */
[----:B------:R-:W2:Y:S01]  /*0540*/  LDC.64 R2, c[0x0][0x388] ;  /* 0x0000e200ff027b82 */ /* 0x000ea20000000a00 */
[----:B0-----:R-:W-:-:S04]  /*0550*/  IMAD R0, R6, R9, R10 ;  /* 0x0000000906007224 */ /* 0x001fc800078e020a */
[----:B-1----:R-:W-:-:S04]  /*0560*/  IMAD R5, R0, R7, R5 ;  /* 0x0000000700057224 */ /* 0x002fc800078e0205 */
[----:B--2---:R-:W-:-:S05]  /*0570*/  IMAD.WIDE R2, R5, 0x4, R2 ;  /* 0x0000000405027825 */ /* 0x004fca00078e0202 */
[----:B----4-:R-:W-:Y:S01]  /*0580*/  STG.E desc[UR4][R2.64], R11 ;  /* 0x0000000b02007986 */ /* 0x010fe2000c101904 */
[----:B------:R-:W-:Y:S05]  /*0590*/  EXIT ;  /* 0x000000000000794d */ /* 0x000fea0003800000 */
.L_x_4:
        /* <DEDUP_REMOVED lines=14> */
.L_x_11:


//--------------------- .text._Z11copy_kernelPKfPfiiiiii --------------------------
	.section	.text._Z11copy_kernelPKfPfiiiiii,"ax",@progbits
	.align	128
        .global         _Z11copy_kernelPKfPfiiiiii
        .type           _Z11copy_kernelPKfPfiiiiii,@function
        .size           _Z11copy_kernelPKfPfiiiiii,(.L_x_12 - _Z11copy_kernelPKfPfiiiiii)
        .other          _Z11copy_kernelPKfPfiiiiii,@"STO_CUDA_ENTRY STV_DEFAULT"
_Z11copy_kernelPKfPfiiiiii:
.text._Z11copy_kernelPKfPfiiiiii:
[----:B------:R-:W-:Y:S01]  /*0000*/  LDC R1, c[0x0][0x37c] ;  /* 0x0000df00ff017b82 */ /* 0x000fe20000000800 */
[----:B------:R-:W0:Y:S07]  /*0010*/  S2R R5, SR_TID.Y ;  /* 0x0000000000057919 */ /* 0x000e2e0000002200 */
[----:B------:R-:W1:Y:S01]  /*0020*/  LDC R0, c[0x0][0x360] ;  /* 0x0000d800ff007b82 */ /* 0x000e620000000800 */
[----:B------:R-:W2:Y:S01]  /*0030*/  LDCU.64 UR8, c[0x0][0x390] ;  /* 0x00007200ff0877ac */ /* 0x000ea20008000a00 */
[----:B------:R-:W3:Y:S01]  /*0040*/  S2R R7, SR_TID.Z ;  /* 0x0000000000077919 */ /* 0x000ee20000002300 */
[----:B------:R-:W4:Y:S01]  /*0050*/  LDCU UR7, c[0x0][0x398] ;  /* 0x00007300ff0777ac */ /* 0x000f220008000800 */
[----:B------:R-:W1:Y:S04]  /*0060*/  S2R R3, SR_TID.X ;  /* 0x0000000000037919 */ /* 0x000e680000002100 */
[----:B------:R-:W0:Y:S08]  /*0070*/  S2UR UR5, SR_CTAID.Y ;  /* 0x00000000000579c3 */ /* 0x000e300000002600 */
[----:B------:R-:W0:Y:S08]  /*0080*/  LDC R4, c[0x0][0x364] ;  /* 0x0000d900ff047b82 */ /* 0x000e300000000800 */
[----:B------:R-:W3:Y:S08]  /*0090*/  S2UR UR6, SR_CTAID.Z ;  /* 0x00000000000679c3 */ /* 0x000ef00000002700 */
[----:B------:R-:W3:Y:S08]  /*00a0*/  LDC R2, c[0x0][0x368] ;  /* 0x0000da00ff027b82 */ /* 0x000ef00000000800 */
[----:B------:R-:W1:Y:S01]  /*00b0*/  S2UR UR4, SR_CTAID.X ;  /* 0x00000000000479c3 */ /* 0x000e620000002500 */
[----:B0-----:R-:W-:-:S05]  /*00c0*/  IMAD R4, R4, UR5, R5 ;  /* 0x0000000504047c24 */ /* 0x001fca000f8e0205 */
[----:B--2---:R-:W-:Y:S01]  /*00d0*/  ISETP.GE.AND P0, PT, R4, UR9, PT ;  /* 0x0000000904007c0c */ /* 0x004fe2000bf06270 */
[----:B---3--:R-:W-:-:S05]  /*00e0*/  IMAD R5, R2, UR6, R7 ;  /* 0x0000000602057c24 */ /* 0x008fca000f8e0207 */
[----:B------:R-:W-:Y:S01]  /*00f0*/  ISETP.GE.OR P0, PT, R5, UR8, P0 ;  /* 0x0000000805007c0c */ /* 0x000fe20008706670 */
[----:B-1----:R-:W-:-:S05]  /*0100*/  IMAD R0, R0, UR4, R3 ;  /* 0x0000000400007c24 */ /* 0x002fca000f8e0203 */
[----:B----4-:R-:W-:-:S13]  /*0110*/  ISETP.GE.OR P0, PT, R0, UR7, P0 ;  /* 0x0000000700007c0c */ /* 0x010fda0008706670 */
[----:B------:R-:W-:Y:S05]  /*0120*/  @P0 EXIT ;  /* 0x000000000000094d */ /* 0x000fea0003800000 */
[----:B------:R-:W0:Y:S01]  /*0130*/  LDC.64 R2, c[0x0][0x380] ;  /* 0x0000e000ff027b82 */ /* 0x000e220000000a00 */
[----:B------:R-:W1:Y:S01]  /*0140*/  LDCU.64 UR4, c[0x0][0x358] ;  /* 0x00006b00ff0477ac */ /* 0x000e620008000a00 */
[----:B------:R-:W-:-:S04]  /*0150*/  IMAD R5, R5, UR9, R4 ;  /* 0x0000000905057c24 */ /* 0x000fc8000f8e0204 */
[----:B------:R-:W-:Y:S02]  /*0160*/  IMAD R7, R5, UR7, R0 ;  /* 0x0000000705077c24 */ /* 0x000fe4000f8e0200 */
[----:B------:R-:W2:Y:S02]  /*0170*/  LDC.64 R4, c[0x0][0x388] ;  /* 0x0000e200ff047b82 */ /* 0x000ea40000000a00 */
[----:B0-----:R-:W-:-:S06]  /*0180*/  IMAD.WIDE R2, R7, 0x4, R2 ;  /* 0x0000000407027825 */ /* 0x001fcc00078e0202 */
[----:B-1----:R-:W3:Y:S01]  /*0190*/  LDG.E R3, desc[UR4][R2.64] ;  /* 0x0000000402037981 */ /* 0x002ee2000c1e1900 */
[----:B--2---:R-:W-:-:S05]  /*01a0*/  IMAD.WIDE R4, R7, 0x4, R4 ;  /* 0x0000000407047825 */ /* 0x004fca00078e0204 */
[----:B---3--:R-:W-:Y:S01]  /*01b0*/  STG.E desc[UR4][R4.64], R3 ;  /* 0x0000000304007986 */ /* 0x008fe2000c101904 */
[----:B------:R-:W-:Y:S05]  /*01c0*/  EXIT ;  /* 0x000000000000794d */ /* 0x000fea0003800000 */
.L_x_5:
        /* <DEDUP_REMOVED lines=11> */
.L_x_12:


//--------------------- .text._Z23matrix_transpose_kernelPKfPfii --------------------------
	.section	.text._Z23matrix_transpose_kernelPKfPfii,"ax",@progbits
	.align	128
        .global         _Z23matrix_transpose_kernelPKfPfii
        .type           _Z23matrix_transpose_kernelPKfPfii,@function
        .size           _Z23matrix_transpose_kernelPKfPfii,(.L_x_13 - _Z23matrix_transpose_kernelPKfPfii)
        .other          _Z23matrix_transpose_kernelPKfPfii,@"STO_CUDA_ENTRY STV_DEFAULT"
_Z23matrix_transpose_kernelPKfPfii:
.text._Z23matrix_transpose_kernelPKfPfii:
[----:B------:R-:W-:Y:S01]  /*0000*/  LDC R1, c[0x0][0x37c] ;  /* 0x0000df00ff017b82 */ /* 0x000fe20000000800 */
[----:B------:R-:W0:Y:S01]  /*0010*/  S2R R8, SR_TID.Y ;  /* 0x0000000000087919 */ /* 0x000e220000002200 */
[----:B------:R-:W1:Y:S01]  /*0020*/  LDCU.64 UR6, c[0x0][0x390] ;  /* 0x00007200ff0677ac */ /* 0x000e620008000a00 */
[----:B------:R-:W0:Y:S01]  /*0030*/  S2R R9, SR_CTAID.Y ;  /* 0x0000000000097919 */ /* 0x000e220000002600 */
[----:B------:R-:W2:Y:S01]  /*0040*/  LDCU.64 UR4, c[0x0][0x358] ;  /* 0x00006b00ff0477ac */ /* 0x000ea20008000a00 */
[----:B------:R-:W3:Y:S01]  /*0050*/  S2R R7, SR_CTAID.X ;  /* 0x0000000000077919 */ /* 0x000ee20000002500 */
[----:B------:R-:W3:Y:S01]  /*0060*/  S2R R6, SR_TID.X ;  /* 0x0000000000067919 */ /* 0x000ee20000002100 */
        /* <DEDUP_REMOVED lines=14> */
[----:B0-----:R-:W-:-:S05]  /*0150*/  @!P0 LEA R0, R5, R0, 0x18 ;  /* 0x0000000005008211 */ /* 0x001fca00078ec0ff */
[----:B------:R-:W-:-:S05]  /*0160*/  @!P0 IMAD R0, R8, 0xc, R0 ;  /* 0x0000000c08008824 */ /* 0x000fca00078e0200 */
[----:B------:R-:W-:-:S05]  /*0170*/  @!P0 LEA R5, R6, R0, 0x2 ;  /* 0x0000000006058211 */ /* 0x000fca00078e10ff */
[----:B--2---:R0:W-:Y:S01]  /*0180*/  @!P0 STS [R5], R2 ;  /* 0x0000000205008388 */ /* 0x0041e20000000800 */
[----:B------:R-:W-:Y:S06]  /*0190*/  BAR.SYNC.DEFER_BLOCKING 0x0 ;  /* 0x0000000000007b1d */ /* 0x000fec0000010000 */
[----:B------:R-:W-:Y:S05]  /*01a0*/  @P1 EXIT ;  /* 0x000000000000194d */ /* 0x000fea0003800000 */
[----:B------:R-:W1:Y:S01]  /*01b0*/  S2R R3, SR_CgaCtaId ;  /* 0x0000000000037919 */ /* 0x000e620000008800 */
[----:B------:R-:W-:Y:S01]  /*01c0*/  MOV R0, 0x400 ;  /* 0x0000040000007802 */ /* 0x000fe20000000f00 */
[----:B------:R-:W-:-:S03]  /*01d0*/  IMAD R7, R7, UR6, R4 ;  /* 0x0000000607077c24 */ /* 0x000fc6000f8e0204 */
[----:B-1----:R-:W-:-:S05]  /*01e0*/  LEA R3, R3, R0, 0x18 ;  /* 0x0000000003037211 */ /* 0x002fca00078ec0ff */
[----:B------:R-:W-:Y:S02]  /*01f0*/  IMAD R0, R6, 0xc, R3 ;  /* 0x0000000c06007824 */ /* 0x000fe400078e0203 */
[----:B0-----:R-:W0:Y:S02]  /*0200*/  LDC.64 R2, c[0x0][0x388] ;  /* 0x0000e200ff027b82 */ /* 0x001e240000000a00 */
[----:B------:R-:W-:-:S05]  /*0210*/  IMAD R0, R8, 0x4, R0 ;  /* 0x0000000408007824 */ /* 0x000fca00078e0200 */
[----:B------:R-:W1:Y:S01]  /*0220*/  LDS R5, [R0] ;  /* 0x0000000000057984 */ /* 0x000e620000000800 */
[----:B0-----:R-:W-:-:S05]  /*0230*/  IMAD.WIDE R2, R7, 0x4, R2 ;  /* 0x0000000407027825 */ /* 0x001fca00078e0202 */
[----:B-1----:R-:W-:Y:S01]  /*0240*/  STG.E desc[UR4][R2.64], R5 ;  /* 0x0000000502007986 */ /* 0x002fe2000c101904 */
[----:B------:R-:W-:Y:S05]  /*0250*/  EXIT ;  /* 0x000000000000794d */ /* 0x000fea0003800000 */
.L_x_6:
        /* <DEDUP_REMOVED lines=10> */
.L_x_13:


//--------------------- .nv.shared._Z14kTranspose_shmPKfPfii --------------------------
	.section	.nv.shared._Z14kTranspose_shmPKfPfii,"aw",@nobits
	.sectionflags	@""
	.align	4
.nv.shared._Z14kTranspose_shmPKfPfii:
	.zero		1040


//--------------------- .nv.shared.reserved.0     --------------------------
	.section	.nv.shared.reserved.0,"aw",@nobits
	.weak		__nv_reservedSMEM_offset_0_alias
	.size		__nv_reservedSMEM_offset_0_alias, 0, 64
	.other		__nv_reservedSMEM_offset_0_alias,@"STO_CUDA_RESERVED_SHARED STV_DEFAULT"
__nv_reservedSMEM_offset_0_alias:
	.zero		0
	.zero		64


//--------------------- .nv.shared._Z22transpose_shmem_kernelPKfPfiiiiii --------------------------
	.section	.nv.shared._Z22transpose_shmem_kernelPKfPfiiiiii,"aw",@nobits
	.sectionflags	@""
	.align	4
.nv.shared._Z22transpose_shmem_kernelPKfPfiiiiii:
	.zero		1056


//--------------------- .nv.shared._Z23transpose_shmem_kernel2PKfPfiiiiii --------------------------
	.section	.nv.shared._Z23transpose_shmem_kernel2PKfPfiiiiii,"aw",@nobits
	.sectionflags	@""
	.align	4
.nv.shared._Z23transpose_shmem_kernel2PKfPfiiiiii:
	.zero		1056


//--------------------- .nv.shared._Z23transpose_shmem_kernel3PKfPfiiiiii --------------------------
	.section	.nv.shared._Z23transpose_shmem_kernel3PKfPfiiiiii,"aw",@nobits
	.sectionflags	@""
	.align	4
.nv.shared._Z23transpose_shmem_kernel3PKfPfiiiiii:
	.zero		1056


//--------------------- .nv.shared._Z23matrix_transpose_kernelPKfPfii --------------------------
	.section	.nv.shared._Z23matrix_transpose_kernelPKfPfii,"aw",@nobits
	.sectionflags	@""
	.align	4
.nv.shared._Z23matrix_transpose_kernelPKfPfii:
	.zero		1048


//--------------------- .nv.constant0._Z14kTranspose_shmPKfPfii --------------------------
	.section	.nv.constant0._Z14kTranspose_shmPKfPfii,"a",@progbits
	.sectionflags	@""
	.align	4
.nv.constant0._Z14kTranspose_shmPKfPfii:
	.zero		920


//--------------------- .nv.constant0._Z22transpose_shmem_kernelPKfPfiiiiii --------------------------
	.section	.nv.constant0._Z22transpose_shmem_kernelPKfPfiiiiii,"a",@progbits
	.sectionflags	@""
	.align	4
.nv.constant0._Z22transpose_shmem_kernelPKfPfiiiiii:
	.zero		936


//--------------------- .nv.constant0._Z23transpose_shmem_kernel2PKfPfiiiiii --------------------------
	.section	.nv.constant0._Z23transpose_shmem_kernel2PKfPfiiiiii,"a",@progbits
	.sectionflags	@""
	.align	4
.nv.constant0._Z23transpose_shmem_kernel2PKfPfiiiiii:
	.zero		936


//--------------------- .nv.constant0._Z23transpose_shmem_kernel3PKfPfiiiiii --------------------------
	.section	.nv.constant0._Z23transpose_shmem_kernel3PKfPfiiiiii,"a",@progbits
	.sectionflags	@""
	.align	4
.nv.constant0._Z23transpose_shmem_kernel3PKfPfiiiiii:
	.zero		936


//--------------------- .nv.constant0._Z22transpose_naive_kernelPKfPfiiiiii --------------------------
	.section	.nv.constant0._Z22transpose_naive_kernelPKfPfiiiiii,"a",@progbits
	.sectionflags	@""
	.align	4
.nv.constant0._Z22transpose_naive_kernelPKfPfiiiiii:
	.zero		936


//--------------------- .nv.constant0._Z11copy_kernelPKfPfiiiiii --------------------------
	.section	.nv.constant0._Z11copy_kernelPKfPfiiiiii,"a",@progbits
	.sectionflags	@""
	.align	4
.nv.constant0._Z11copy_kernelPKfPfiiiiii:
	.zero		936


//--------------------- .nv.constant0._Z23matrix_transpose_kernelPKfPfii --------------------------
	.section	.nv.constant0._Z23matrix_transpose_kernelPKfPfii,"a",@progbits
	.sectionflags	@""
	.align	4
.nv.constant0._Z23matrix_transpose_kernelPKfPfii:
	.zero		920


//--------------------- SYMBOLS --------------------------

	.type		.nv.reservedSmem.offset0,@object
	.size		.nv.reservedSmem.offset0,0x4
	.type		.nv.reservedSmem.cap,@object
	.size		.nv.reservedSmem.cap,0x4
